//
// Generated by NVIDIA NVVM Compiler
//
// Compiler Build ID: CL-36424714
// Cuda compilation tools, release 13.0, V13.0.88
// Based on NVVM 20.0.0
//

.version 9.0
.target sm_100
.address_size 64

	// .globl	_Z18init_random_scaledPfifm
.global .align 4 .b8 precalc_xorwow_matrix[102400];
.global .align 4 .b8 precalc_xorwow_offset_matrix[102400];
.global .align 4 .b8 mrg32k3aM1[2304];
.global .align 4 .b8 mrg32k3aM2[2304];
.global .align 4 .b8 mrg32k3aM1SubSeq[2016];
.global .align 4 .b8 mrg32k3aM2SubSeq[2016];
.global .align 4 .b8 mrg32k3aM1Seq[2304];
.global .align 4 .b8 mrg32k3aM2Seq[2304];
.const .align 8 .b8 __cr_lgamma_table[72];

.visible .entry _Z18init_random_scaledPfifm(
	.param .u64 .ptr .align 1 _Z18init_random_scaledPfifm_param_0,
	.param .u32 _Z18init_random_scaledPfifm_param_1,
	.param .f32 _Z18init_random_scaledPfifm_param_2,
	.param .u64 _Z18init_random_scaledPfifm_param_3
)
{
	.local .align 8 .b8 	__local_depot0[48];
	.reg .b64 	%SP;
	.reg .b64 	%SPL;
	.reg .pred 	%p<64>;
	.reg .b32 	%r<1199>;
	.reg .b32 	%f<6>;
	.reg .b64 	%rd<28>;

	mov.u64 	%SPL, __local_depot0;
	ld.param.u64 	%rd10, [_Z18init_random_scaledPfifm_param_0];
	ld.param.u32 	%r541, [_Z18init_random_scaledPfifm_param_1];
	ld.param.f32 	%f1, [_Z18init_random_scaledPfifm_param_2];
	ld.param.u64 	%rd11, [_Z18init_random_scaledPfifm_param_3];
	mov.u32 	%r542, %ctaid.x;
	mov.u32 	%r543, %ntid.x;
	mov.u32 	%r544, %tid.x;
	mad.lo.s32 	%r1, %r542, %r543, %r544;
	setp.ge.s32 	%p1, %r1, %r541;
	@%p1 bra 	$L__BB0_117;
	add.u64 	%rd1, %SPL, 0;
	cvt.s64.s32 	%rd2, %r1;
	cvt.u32.u64 	%r545, %rd11;
	xor.b32  	%r546, %r545, -1429050551;
	mul.lo.s32 	%r547, %r546, 1099087573;
	{ .reg .b32 tmp; mov.b64 {tmp, %r548}, %rd11; }
	xor.b32  	%r549, %r548, -136515619;
	mul.lo.s32 	%r550, %r549, -1703105765;
	add.s32 	%r551, %r547, %r550;
	add.s32 	%r2, %r551, 6615241;
	add.s32 	%r935, %r547, 123456789;
	st.local.v2.u32 	[%rd1], {%r2, %r935};
	xor.b32  	%r552, %r547, 362436069;
	add.s32 	%r553, %r550, 521288629;
	st.local.v2.u32 	[%rd1+8], {%r552, %r553};
	xor.b32  	%r554, %r550, 88675123;
	add.s32 	%r931, %r547, 5783321;
	st.local.v2.u32 	[%rd1+16], {%r554, %r931};
	setp.eq.s32 	%p2, %r1, 0;
	@%p2 bra 	$L__BB0_116;
	mov.b32 	%r918, 0;
	mov.u64 	%rd27, %rd2;
$L__BB0_3:
	mov.u64 	%rd3, %rd27;
	and.b64  	%rd4, %rd3, 3;
	setp.eq.s64 	%p3, %rd4, 0;
	@%p3 bra 	$L__BB0_115;
	mul.wide.u32 	%rd13, %r918, 3200;
	mov.u64 	%rd14, precalc_xorwow_matrix;
	add.s64 	%rd5, %rd14, %rd13;
	mov.b32 	%r931, 0;
	mov.u32 	%r932, %r931;
	mov.u32 	%r933, %r931;
	mov.u32 	%r934, %r931;
	mov.u32 	%r935, %r931;
	mov.u32 	%r924, %r931;
$L__BB0_5:
	mul.wide.u32 	%rd15, %r924, 4;
	add.s64 	%rd16, %rd1, %rd15;
	ld.local.u32 	%r14, [%rd16+4];
	shl.b32 	%r15, %r924, 5;
	mov.b32 	%r930, 0;
$L__BB0_6:
	.pragma "nounroll";
	shr.u32 	%r558, %r14, %r930;
	and.b32  	%r559, %r558, 1;
	setp.eq.b32 	%p4, %r559, 1;
	not.pred 	%p5, %p4;
	add.s32 	%r560, %r15, %r930;
	mul.lo.s32 	%r561, %r560, 5;
	mul.wide.u32 	%rd17, %r561, 4;
	add.s64 	%rd6, %rd5, %rd17;
	@%p5 bra 	$L__BB0_8;
	ld.global.u32 	%r562, [%rd6];
	xor.b32  	%r935, %r935, %r562;
	ld.global.u32 	%r563, [%rd6+4];
	xor.b32  	%r934, %r934, %r563;
	ld.global.u32 	%r564, [%rd6+8];
	xor.b32  	%r933, %r933, %r564;
	ld.global.u32 	%r565, [%rd6+12];
	xor.b32  	%r932, %r932, %r565;
	ld.global.u32 	%r566, [%rd6+16];
	xor.b32  	%r931, %r931, %r566;
$L__BB0_8:
	and.b32  	%r568, %r558, 2;
	setp.eq.s32 	%p6, %r568, 0;
	@%p6 bra 	$L__BB0_10;
	ld.global.u32 	%r569, [%rd6+20];
	xor.b32  	%r935, %r935, %r569;
	ld.global.u32 	%r570, [%rd6+24];
	xor.b32  	%r934, %r934, %r570;
	ld.global.u32 	%r571, [%rd6+28];
	xor.b32  	%r933, %r933, %r571;
	ld.global.u32 	%r572, [%rd6+32];
	xor.b32  	%r932, %r932, %r572;
	ld.global.u32 	%r573, [%rd6+36];
	xor.b32  	%r931, %r931, %r573;
$L__BB0_10:
	and.b32  	%r575, %r558, 4;
	setp.eq.s32 	%p7, %r575, 0;
	@%p7 bra 	$L__BB0_12;
	ld.global.u32 	%r576, [%rd6+40];
	xor.b32  	%r935, %r935, %r576;
	ld.global.u32 	%r577, [%rd6+44];
	xor.b32  	%r934, %r934, %r577;
	ld.global.u32 	%r578, [%rd6+48];
	xor.b32  	%r933, %r933, %r578;
	ld.global.u32 	%r579, [%rd6+52];
	xor.b32  	%r932, %r932, %r579;
	ld.global.u32 	%r580, [%rd6+56];
	xor.b32  	%r931, %r931, %r580;
$L__BB0_12:
	and.b32  	%r582, %r558, 8;
	setp.eq.s32 	%p8, %r582, 0;
	@%p8 bra 	$L__BB0_14;
	ld.global.u32 	%r583, [%rd6+60];
	xor.b32  	%r935, %r935, %r583;
	ld.global.u32 	%r584, [%rd6+64];
	xor.b32  	%r934, %r934, %r584;
	ld.global.u32 	%r585, [%rd6+68];
	xor.b32  	%r933, %r933, %r585;
	ld.global.u32 	%r586, [%rd6+72];
	xor.b32  	%r932, %r932, %r586;
	ld.global.u32 	%r587, [%rd6+76];
	xor.b32  	%r931, %r931, %r587;
$L__BB0_14:
	and.b32  	%r589, %r558, 16;
	setp.eq.s32 	%p9, %r589, 0;
	@%p9 bra 	$L__BB0_16;
	ld.global.u32 	%r590, [%rd6+80];
	xor.b32  	%r935, %r935, %r590;
	ld.global.u32 	%r591, [%rd6+84];
	xor.b32  	%r934, %r934, %r591;
	ld.global.u32 	%r592, [%rd6+88];
	xor.b32  	%r933, %r933, %r592;
	ld.global.u32 	%r593, [%rd6+92];
	xor.b32  	%r932, %r932, %r593;
	ld.global.u32 	%r594, [%rd6+96];
	xor.b32  	%r931, %r931, %r594;
$L__BB0_16:
	and.b32  	%r596, %r558, 32;
	setp.eq.s32 	%p10, %r596, 0;
	@%p10 bra 	$L__BB0_18;
	ld.global.u32 	%r597, [%rd6+100];
	xor.b32  	%r935, %r935, %r597;
	ld.global.u32 	%r598, [%rd6+104];
	xor.b32  	%r934, %r934, %r598;
	ld.global.u32 	%r599, [%rd6+108];
	xor.b32  	%r933, %r933, %r599;
	ld.global.u32 	%r600, [%rd6+112];
	xor.b32  	%r932, %r932, %r600;
	ld.global.u32 	%r601, [%rd6+116];
	xor.b32  	%r931, %r931, %r601;
$L__BB0_18:
	and.b32  	%r603, %r558, 64;
	setp.eq.s32 	%p11, %r603, 0;
	@%p11 bra 	$L__BB0_20;
	ld.global.u32 	%r604, [%rd6+120];
	xor.b32  	%r935, %r935, %r604;
	ld.global.u32 	%r605, [%rd6+124];
	xor.b32  	%r934, %r934, %r605;
	ld.global.u32 	%r606, [%rd6+128];
	xor.b32  	%r933, %r933, %r606;
	ld.global.u32 	%r607, [%rd6+132];
	xor.b32  	%r932, %r932, %r607;
	ld.global.u32 	%r608, [%rd6+136];
	xor.b32  	%r931, %r931, %r608;
$L__BB0_20:
	and.b32  	%r610, %r558, 128;
	setp.eq.s32 	%p12, %r610, 0;
	@%p12 bra 	$L__BB0_22;
	ld.global.u32 	%r611, [%rd6+140];
	xor.b32  	%r935, %r935, %r611;
	ld.global.u32 	%r612, [%rd6+144];
	xor.b32  	%r934, %r934, %r612;
	ld.global.u32 	%r613, [%rd6+148];
	xor.b32  	%r933, %r933, %r613;
	ld.global.u32 	%r614, [%rd6+152];
	xor.b32  	%r932, %r932, %r614;
	ld.global.u32 	%r615, [%rd6+156];
	xor.b32  	%r931, %r931, %r615;
$L__BB0_22:
	and.b32  	%r617, %r558, 256;
	setp.eq.s32 	%p13, %r617, 0;
	@%p13 bra 	$L__BB0_24;
	ld.global.u32 	%r618, [%rd6+160];
	xor.b32  	%r935, %r935, %r618;
	ld.global.u32 	%r619, [%rd6+164];
	xor.b32  	%r934, %r934, %r619;
	ld.global.u32 	%r620, [%rd6+168];
	xor.b32  	%r933, %r933, %r620;
	ld.global.u32 	%r621, [%rd6+172];
	xor.b32  	%r932, %r932, %r621;
	ld.global.u32 	%r622, [%rd6+176];
	xor.b32  	%r931, %r931, %r622;
$L__BB0_24:
	and.b32  	%r624, %r558, 512;
	setp.eq.s32 	%p14, %r624, 0;
	@%p14 bra 	$L__BB0_26;
	ld.global.u32 	%r625, [%rd6+180];
	xor.b32  	%r935, %r935, %r625;
	ld.global.u32 	%r626, [%rd6+184];
	xor.b32  	%r934, %r934, %r626;
	ld.global.u32 	%r627, [%rd6+188];
	xor.b32  	%r933, %r933, %r627;
	ld.global.u32 	%r628, [%rd6+192];
	xor.b32  	%r932, %r932, %r628;
	ld.global.u32 	%r629, [%rd6+196];
	xor.b32  	%r931, %r931, %r629;
$L__BB0_26:
	and.b32  	%r631, %r558, 1024;
	setp.eq.s32 	%p15, %r631, 0;
	@%p15 bra 	$L__BB0_28;
	ld.global.u32 	%r632, [%rd6+200];
	xor.b32  	%r935, %r935, %r632;
	ld.global.u32 	%r633, [%rd6+204];
	xor.b32  	%r934, %r934, %r633;
	ld.global.u32 	%r634, [%rd6+208];
	xor.b32  	%r933, %r933, %r634;
	ld.global.u32 	%r635, [%rd6+212];
	xor.b32  	%r932, %r932, %r635;
	ld.global.u32 	%r636, [%rd6+216];
	xor.b32  	%r931, %r931, %r636;
$L__BB0_28:
	and.b32  	%r638, %r558, 2048;
	setp.eq.s32 	%p16, %r638, 0;
	@%p16 bra 	$L__BB0_30;
	ld.global.u32 	%r639, [%rd6+220];
	xor.b32  	%r935, %r935, %r639;
	ld.global.u32 	%r640, [%rd6+224];
	xor.b32  	%r934, %r934, %r640;
	ld.global.u32 	%r641, [%rd6+228];
	xor.b32  	%r933, %r933, %r641;
	ld.global.u32 	%r642, [%rd6+232];
	xor.b32  	%r932, %r932, %r642;
	ld.global.u32 	%r643, [%rd6+236];
	xor.b32  	%r931, %r931, %r643;
$L__BB0_30:
	and.b32  	%r645, %r558, 4096;
	setp.eq.s32 	%p17, %r645, 0;
	@%p17 bra 	$L__BB0_32;
	ld.global.u32 	%r646, [%rd6+240];
	xor.b32  	%r935, %r935, %r646;
	ld.global.u32 	%r647, [%rd6+244];
	xor.b32  	%r934, %r934, %r647;
	ld.global.u32 	%r648, [%rd6+248];
	xor.b32  	%r933, %r933, %r648;
	ld.global.u32 	%r649, [%rd6+252];
	xor.b32  	%r932, %r932, %r649;
	ld.global.u32 	%r650, [%rd6+256];
	xor.b32  	%r931, %r931, %r650;
$L__BB0_32:
	and.b32  	%r652, %r558, 8192;
	setp.eq.s32 	%p18, %r652, 0;
	@%p18 bra 	$L__BB0_34;
	ld.global.u32 	%r653, [%rd6+260];
	xor.b32  	%r935, %r935, %r653;
	ld.global.u32 	%r654, [%rd6+264];
	xor.b32  	%r934, %r934, %r654;
	ld.global.u32 	%r655, [%rd6+268];
	xor.b32  	%r933, %r933, %r655;
	ld.global.u32 	%r656, [%rd6+272];
	xor.b32  	%r932, %r932, %r656;
	ld.global.u32 	%r657, [%rd6+276];
	xor.b32  	%r931, %r931, %r657;
$L__BB0_34:
	and.b32  	%r659, %r558, 16384;
	setp.eq.s32 	%p19, %r659, 0;
	@%p19 bra 	$L__BB0_36;
	ld.global.u32 	%r660, [%rd6+280];
	xor.b32  	%r935, %r935, %r660;
	ld.global.u32 	%r661, [%rd6+284];
	xor.b32  	%r934, %r934, %r661;
	ld.global.u32 	%r662, [%rd6+288];
	xor.b32  	%r933, %r933, %r662;
	ld.global.u32 	%r663, [%rd6+292];
	xor.b32  	%r932, %r932, %r663;
	ld.global.u32 	%r664, [%rd6+296];
	xor.b32  	%r931, %r931, %r664;
$L__BB0_36:
	and.b32  	%r666, %r558, 32768;
	setp.eq.s32 	%p20, %r666, 0;
	@%p20 bra 	$L__BB0_38;
	ld.global.u32 	%r667, [%rd6+300];
	xor.b32  	%r935, %r935, %r667;
	ld.global.u32 	%r668, [%rd6+304];
	xor.b32  	%r934, %r934, %r668;
	ld.global.u32 	%r669, [%rd6+308];
	xor.b32  	%r933, %r933, %r669;
	ld.global.u32 	%r670, [%rd6+312];
	xor.b32  	%r932, %r932, %r670;
	ld.global.u32 	%r671, [%rd6+316];
	xor.b32  	%r931, %r931, %r671;
$L__BB0_38:
	add.s32 	%r930, %r930, 16;
	setp.ne.s32 	%p21, %r930, 32;
	@%p21 bra 	$L__BB0_6;
	mad.lo.s32 	%r672, %r924, -31, %r15;
	add.s32 	%r924, %r672, 1;
	setp.ne.s32 	%p22, %r924, 5;
	@%p22 bra 	$L__BB0_5;
	st.local.u32 	[%rd1+4], %r935;
	st.local.v2.u32 	[%rd1+8], {%r934, %r933};
	st.local.v2.u32 	[%rd1+16], {%r932, %r931};
	setp.eq.s64 	%p23, %rd4, 1;
	@%p23 bra 	$L__BB0_115;
	mov.b32 	%r931, 0;
	mov.u32 	%r1024, %r931;
	mov.u32 	%r1025, %r931;
	mov.u32 	%r1026, %r931;
	mov.u32 	%r935, %r931;
	mov.u32 	%r1016, %r931;
$L__BB0_42:
	mul.wide.u32 	%rd18, %r1016, 4;
	add.s64 	%rd19, %rd1, %rd18;
	ld.local.u32 	%r190, [%rd19+4];
	shl.b32 	%r191, %r1016, 5;
	mov.b32 	%r1022, 0;
$L__BB0_43:
	.pragma "nounroll";
	shr.u32 	%r675, %r190, %r1022;
	and.b32  	%r676, %r675, 1;
	setp.eq.b32 	%p24, %r676, 1;
	not.pred 	%p25, %p24;
	add.s32 	%r677, %r191, %r1022;
	mul.lo.s32 	%r678, %r677, 5;
	mul.wide.u32 	%rd20, %r678, 4;
	add.s64 	%rd7, %rd5, %rd20;
	@%p25 bra 	$L__BB0_45;
	ld.global.u32 	%r679, [%rd7];
	xor.b32  	%r935, %r935, %r679;
	ld.global.u32 	%r680, [%rd7+4];
	xor.b32  	%r1026, %r1026, %r680;
	ld.global.u32 	%r681, [%rd7+8];
	xor.b32  	%r1025, %r1025, %r681;
	ld.global.u32 	%r682, [%rd7+12];
	xor.b32  	%r1024, %r1024, %r682;
	ld.global.u32 	%r683, [%rd7+16];
	xor.b32  	%r931, %r931, %r683;
$L__BB0_45:
	and.b32  	%r685, %r675, 2;
	setp.eq.s32 	%p26, %r685, 0;
	@%p26 bra 	$L__BB0_47;
	ld.global.u32 	%r686, [%rd7+20];
	xor.b32  	%r935, %r935, %r686;
	ld.global.u32 	%r687, [%rd7+24];
	xor.b32  	%r1026, %r1026, %r687;
	ld.global.u32 	%r688, [%rd7+28];
	xor.b32  	%r1025, %r1025, %r688;
	ld.global.u32 	%r689, [%rd7+32];
	xor.b32  	%r1024, %r1024, %r689;
	ld.global.u32 	%r690, [%rd7+36];
	xor.b32  	%r931, %r931, %r690;
$L__BB0_47:
	and.b32  	%r692, %r675, 4;
	setp.eq.s32 	%p27, %r692, 0;
	@%p27 bra 	$L__BB0_49;
	ld.global.u32 	%r693, [%rd7+40];
	xor.b32  	%r935, %r935, %r693;
	ld.global.u32 	%r694, [%rd7+44];
	xor.b32  	%r1026, %r1026, %r694;
	ld.global.u32 	%r695, [%rd7+48];
	xor.b32  	%r1025, %r1025, %r695;
	ld.global.u32 	%r696, [%rd7+52];
	xor.b32  	%r1024, %r1024, %r696;
	ld.global.u32 	%r697, [%rd7+56];
	xor.b32  	%r931, %r931, %r697;
$L__BB0_49:
	and.b32  	%r699, %r675, 8;
	setp.eq.s32 	%p28, %r699, 0;
	@%p28 bra 	$L__BB0_51;
	ld.global.u32 	%r700, [%rd7+60];
	xor.b32  	%r935, %r935, %r700;
	ld.global.u32 	%r701, [%rd7+64];
	xor.b32  	%r1026, %r1026, %r701;
	ld.global.u32 	%r702, [%rd7+68];
	xor.b32  	%r1025, %r1025, %r702;
	ld.global.u32 	%r703, [%rd7+72];
	xor.b32  	%r1024, %r1024, %r703;
	ld.global.u32 	%r704, [%rd7+76];
	xor.b32  	%r931, %r931, %r704;
$L__BB0_51:
	and.b32  	%r706, %r675, 16;
	setp.eq.s32 	%p29, %r706, 0;
	@%p29 bra 	$L__BB0_53;
	ld.global.u32 	%r707, [%rd7+80];
	xor.b32  	%r935, %r935, %r707;
	ld.global.u32 	%r708, [%rd7+84];
	xor.b32  	%r1026, %r1026, %r708;
	ld.global.u32 	%r709, [%rd7+88];
	xor.b32  	%r1025, %r1025, %r709;
	ld.global.u32 	%r710, [%rd7+92];
	xor.b32  	%r1024, %r1024, %r710;
	ld.global.u32 	%r711, [%rd7+96];
	xor.b32  	%r931, %r931, %r711;
$L__BB0_53:
	and.b32  	%r713, %r675, 32;
	setp.eq.s32 	%p30, %r713, 0;
	@%p30 bra 	$L__BB0_55;
	ld.global.u32 	%r714, [%rd7+100];
	xor.b32  	%r935, %r935, %r714;
	ld.global.u32 	%r715, [%rd7+104];
	xor.b32  	%r1026, %r1026, %r715;
	ld.global.u32 	%r716, [%rd7+108];
	xor.b32  	%r1025, %r1025, %r716;
	ld.global.u32 	%r717, [%rd7+112];
	xor.b32  	%r1024, %r1024, %r717;
	ld.global.u32 	%r718, [%rd7+116];
	xor.b32  	%r931, %r931, %r718;
$L__BB0_55:
	and.b32  	%r720, %r675, 64;
	setp.eq.s32 	%p31, %r720, 0;
	@%p31 bra 	$L__BB0_57;
	ld.global.u32 	%r721, [%rd7+120];
	xor.b32  	%r935, %r935, %r721;
	ld.global.u32 	%r722, [%rd7+124];
	xor.b32  	%r1026, %r1026, %r722;
	ld.global.u32 	%r723, [%rd7+128];
	xor.b32  	%r1025, %r1025, %r723;
	ld.global.u32 	%r724, [%rd7+132];
	xor.b32  	%r1024, %r1024, %r724;
	ld.global.u32 	%r725, [%rd7+136];
	xor.b32  	%r931, %r931, %r725;
$L__BB0_57:
	and.b32  	%r727, %r675, 128;
	setp.eq.s32 	%p32, %r727, 0;
	@%p32 bra 	$L__BB0_59;
	ld.global.u32 	%r728, [%rd7+140];
	xor.b32  	%r935, %r935, %r728;
	ld.global.u32 	%r729, [%rd7+144];
	xor.b32  	%r1026, %r1026, %r729;
	ld.global.u32 	%r730, [%rd7+148];
	xor.b32  	%r1025, %r1025, %r730;
	ld.global.u32 	%r731, [%rd7+152];
	xor.b32  	%r1024, %r1024, %r731;
	ld.global.u32 	%r732, [%rd7+156];
	xor.b32  	%r931, %r931, %r732;
$L__BB0_59:
	and.b32  	%r734, %r675, 256;
	setp.eq.s32 	%p33, %r734, 0;
	@%p33 bra 	$L__BB0_61;
	ld.global.u32 	%r735, [%rd7+160];
	xor.b32  	%r935, %r935, %r735;
	ld.global.u32 	%r736, [%rd7+164];
	xor.b32  	%r1026, %r1026, %r736;
	ld.global.u32 	%r737, [%rd7+168];
	xor.b32  	%r1025, %r1025, %r737;
	ld.global.u32 	%r738, [%rd7+172];
	xor.b32  	%r1024, %r1024, %r738;
	ld.global.u32 	%r739, [%rd7+176];
	xor.b32  	%r931, %r931, %r739;
$L__BB0_61:
	and.b32  	%r741, %r675, 512;
	setp.eq.s32 	%p34, %r741, 0;
	@%p34 bra 	$L__BB0_63;
	ld.global.u32 	%r742, [%rd7+180];
	xor.b32  	%r935, %r935, %r742;
	ld.global.u32 	%r743, [%rd7+184];
	xor.b32  	%r1026, %r1026, %r743;
	ld.global.u32 	%r744, [%rd7+188];
	xor.b32  	%r1025, %r1025, %r744;
	ld.global.u32 	%r745, [%rd7+192];
	xor.b32  	%r1024, %r1024, %r745;
	ld.global.u32 	%r746, [%rd7+196];
	xor.b32  	%r931, %r931, %r746;
$L__BB0_63:
	and.b32  	%r748, %r675, 1024;
	setp.eq.s32 	%p35, %r748, 0;
	@%p35 bra 	$L__BB0_65;
	ld.global.u32 	%r749, [%rd7+200];
	xor.b32  	%r935, %r935, %r749;
	ld.global.u32 	%r750, [%rd7+204];
	xor.b32  	%r1026, %r1026, %r750;
	ld.global.u32 	%r751, [%rd7+208];
	xor.b32  	%r1025, %r1025, %r751;
	ld.global.u32 	%r752, [%rd7+212];
	xor.b32  	%r1024, %r1024, %r752;
	ld.global.u32 	%r753, [%rd7+216];
	xor.b32  	%r931, %r931, %r753;
$L__BB0_65:
	and.b32  	%r755, %r675, 2048;
	setp.eq.s32 	%p36, %r755, 0;
	@%p36 bra 	$L__BB0_67;
	ld.global.u32 	%r756, [%rd7+220];
	xor.b32  	%r935, %r935, %r756;
	ld.global.u32 	%r757, [%rd7+224];
	xor.b32  	%r1026, %r1026, %r757;
	ld.global.u32 	%r758, [%rd7+228];
	xor.b32  	%r1025, %r1025, %r758;
	ld.global.u32 	%r759, [%rd7+232];
	xor.b32  	%r1024, %r1024, %r759;
	ld.global.u32 	%r760, [%rd7+236];
	xor.b32  	%r931, %r931, %r760;
$L__BB0_67:
	and.b32  	%r762, %r675, 4096;
	setp.eq.s32 	%p37, %r762, 0;
	@%p37 bra 	$L__BB0_69;
	ld.global.u32 	%r763, [%rd7+240];
	xor.b32  	%r935, %r935, %r763;
	ld.global.u32 	%r764, [%rd7+244];
	xor.b32  	%r1026, %r1026, %r764;
	ld.global.u32 	%r765, [%rd7+248];
	xor.b32  	%r1025, %r1025, %r765;
	ld.global.u32 	%r766, [%rd7+252];
	xor.b32  	%r1024, %r1024, %r766;
	ld.global.u32 	%r767, [%rd7+256];
	xor.b32  	%r931, %r931, %r767;
$L__BB0_69:
	and.b32  	%r769, %r675, 8192;
	setp.eq.s32 	%p38, %r769, 0;
	@%p38 bra 	$L__BB0_71;
	ld.global.u32 	%r770, [%rd7+260];
	xor.b32  	%r935, %r935, %r770;
	ld.global.u32 	%r771, [%rd7+264];
	xor.b32  	%r1026, %r1026, %r771;
	ld.global.u32 	%r772, [%rd7+268];
	xor.b32  	%r1025, %r1025, %r772;
	ld.global.u32 	%r773, [%rd7+272];
	xor.b32  	%r1024, %r1024, %r773;
	ld.global.u32 	%r774, [%rd7+276];
	xor.b32  	%r931, %r931, %r774;
$L__BB0_71:
	and.b32  	%r776, %r675, 16384;
	setp.eq.s32 	%p39, %r776, 0;
	@%p39 bra 	$L__BB0_73;
	ld.global.u32 	%r777, [%rd7+280];
	xor.b32  	%r935, %r935, %r777;
	ld.global.u32 	%r778, [%rd7+284];
	xor.b32  	%r1026, %r1026, %r778;
	ld.global.u32 	%r779, [%rd7+288];
	xor.b32  	%r1025, %r1025, %r779;
	ld.global.u32 	%r780, [%rd7+292];
	xor.b32  	%r1024, %r1024, %r780;
	ld.global.u32 	%r781, [%rd7+296];
	xor.b32  	%r931, %r931, %r781;
$L__BB0_73:
	and.b32  	%r783, %r675, 32768;
	setp.eq.s32 	%p40, %r783, 0;
	@%p40 bra 	$L__BB0_75;
	ld.global.u32 	%r784, [%rd7+300];
	xor.b32  	%r935, %r935, %r784;
	ld.global.u32 	%r785, [%rd7+304];
	xor.b32  	%r1026, %r1026, %r785;
	ld.global.u32 	%r786, [%rd7+308];
	xor.b32  	%r1025, %r1025, %r786;
	ld.global.u32 	%r787, [%rd7+312];
	xor.b32  	%r1024, %r1024, %r787;
	ld.global.u32 	%r788, [%rd7+316];
	xor.b32  	%r931, %r931, %r788;
$L__BB0_75:
	add.s32 	%r1022, %r1022, 16;
	setp.ne.s32 	%p41, %r1022, 32;
	@%p41 bra 	$L__BB0_43;
	mad.lo.s32 	%r789, %r1016, -31, %r191;
	add.s32 	%r1016, %r789, 1;
	setp.ne.s32 	%p42, %r1016, 5;
	@%p42 bra 	$L__BB0_42;
	st.local.u32 	[%rd1+4], %r935;
	st.local.v2.u32 	[%rd1+8], {%r1026, %r1025};
	st.local.v2.u32 	[%rd1+16], {%r1024, %r931};
	setp.ne.s64 	%p43, %rd4, 3;
	@%p43 bra 	$L__BB0_115;
	mov.b32 	%r931, 0;
	mov.u32 	%r1116, %r931;
	mov.u32 	%r1117, %r931;
	mov.u32 	%r1118, %r931;
	mov.u32 	%r935, %r931;
	mov.u32 	%r1108, %r931;
$L__BB0_79:
	mul.wide.u32 	%rd21, %r1108, 4;
	add.s64 	%rd22, %rd1, %rd21;
	ld.local.u32 	%r366, [%rd22+4];
	shl.b32 	%r367, %r1108, 5;
	mov.b32 	%r1114, 0;
$L__BB0_80:
	.pragma "nounroll";
	shr.u32 	%r792, %r366, %r1114;
	and.b32  	%r793, %r792, 1;
	setp.eq.b32 	%p44, %r793, 1;
	not.pred 	%p45, %p44;
	add.s32 	%r794, %r367, %r1114;
	mul.lo.s32 	%r795, %r794, 5;
	mul.wide.u32 	%rd23, %r795, 4;
	add.s64 	%rd8, %rd5, %rd23;
	@%p45 bra 	$L__BB0_82;
	ld.global.u32 	%r796, [%rd8];
	xor.b32  	%r935, %r935, %r796;
	ld.global.u32 	%r797, [%rd8+4];
	xor.b32  	%r1118, %r1118, %r797;
	ld.global.u32 	%r798, [%rd8+8];
	xor.b32  	%r1117, %r1117, %r798;
	ld.global.u32 	%r799, [%rd8+12];
	xor.b32  	%r1116, %r1116, %r799;
	ld.global.u32 	%r800, [%rd8+16];
	xor.b32  	%r931, %r931, %r800;
$L__BB0_82:
	and.b32  	%r802, %r792, 2;
	setp.eq.s32 	%p46, %r802, 0;
	@%p46 bra 	$L__BB0_84;
	ld.global.u32 	%r803, [%rd8+20];
	xor.b32  	%r935, %r935, %r803;
	ld.global.u32 	%r804, [%rd8+24];
	xor.b32  	%r1118, %r1118, %r804;
	ld.global.u32 	%r805, [%rd8+28];
	xor.b32  	%r1117, %r1117, %r805;
	ld.global.u32 	%r806, [%rd8+32];
	xor.b32  	%r1116, %r1116, %r806;
	ld.global.u32 	%r807, [%rd8+36];
	xor.b32  	%r931, %r931, %r807;
$L__BB0_84:
	and.b32  	%r809, %r792, 4;
	setp.eq.s32 	%p47, %r809, 0;
	@%p47 bra 	$L__BB0_86;
	ld.global.u32 	%r810, [%rd8+40];
	xor.b32  	%r935, %r935, %r810;
	ld.global.u32 	%r811, [%rd8+44];
	xor.b32  	%r1118, %r1118, %r811;
	ld.global.u32 	%r812, [%rd8+48];
	xor.b32  	%r1117, %r1117, %r812;
	ld.global.u32 	%r813, [%rd8+52];
	xor.b32  	%r1116, %r1116, %r813;
	ld.global.u32 	%r814, [%rd8+56];
	xor.b32  	%r931, %r931, %r814;
$L__BB0_86:
	and.b32  	%r816, %r792, 8;
	setp.eq.s32 	%p48, %r816, 0;
	@%p48 bra 	$L__BB0_88;
	ld.global.u32 	%r817, [%rd8+60];
	xor.b32  	%r935, %r935, %r817;
	ld.global.u32 	%r818, [%rd8+64];
	xor.b32  	%r1118, %r1118, %r818;
	ld.global.u32 	%r819, [%rd8+68];
	xor.b32  	%r1117, %r1117, %r819;
	ld.global.u32 	%r820, [%rd8+72];
	xor.b32  	%r1116, %r1116, %r820;
	ld.global.u32 	%r821, [%rd8+76];
	xor.b32  	%r931, %r931, %r821;
$L__BB0_88:
	and.b32  	%r823, %r792, 16;
	setp.eq.s32 	%p49, %r823, 0;
	@%p49 bra 	$L__BB0_90;
	ld.global.u32 	%r824, [%rd8+80];
	xor.b32  	%r935, %r935, %r824;
	ld.global.u32 	%r825, [%rd8+84];
	xor.b32  	%r1118, %r1118, %r825;
	ld.global.u32 	%r826, [%rd8+88];
	xor.b32  	%r1117, %r1117, %r826;
	ld.global.u32 	%r827, [%rd8+92];
	xor.b32  	%r1116, %r1116, %r827;
	ld.global.u32 	%r828, [%rd8+96];
	xor.b32  	%r931, %r931, %r828;
$L__BB0_90:
	and.b32  	%r830, %r792, 32;
	setp.eq.s32 	%p50, %r830, 0;
	@%p50 bra 	$L__BB0_92;
	ld.global.u32 	%r831, [%rd8+100];
	xor.b32  	%r935, %r935, %r831;
	ld.global.u32 	%r832, [%rd8+104];
	xor.b32  	%r1118, %r1118, %r832;
	ld.global.u32 	%r833, [%rd8+108];
	xor.b32  	%r1117, %r1117, %r833;
	ld.global.u32 	%r834, [%rd8+112];
	xor.b32  	%r1116, %r1116, %r834;
	ld.global.u32 	%r835, [%rd8+116];
	xor.b32  	%r931, %r931, %r835;
$L__BB0_92:
	and.b32  	%r837, %r792, 64;
	setp.eq.s32 	%p51, %r837, 0;
	@%p51 bra 	$L__BB0_94;
	ld.global.u32 	%r838, [%rd8+120];
	xor.b32  	%r935, %r935, %r838;
	ld.global.u32 	%r839, [%rd8+124];
	xor.b32  	%r1118, %r1118, %r839;
	ld.global.u32 	%r840, [%rd8+128];
	xor.b32  	%r1117, %r1117, %r840;
	ld.global.u32 	%r841, [%rd8+132];
	xor.b32  	%r1116, %r1116, %r841;
	ld.global.u32 	%r842, [%rd8+136];
	xor.b32  	%r931, %r931, %r842;
$L__BB0_94:
	and.b32  	%r844, %r792, 128;
	setp.eq.s32 	%p52, %r844, 0;
	@%p52 bra 	$L__BB0_96;
	ld.global.u32 	%r845, [%rd8+140];
	xor.b32  	%r935, %r935, %r845;
	ld.global.u32 	%r846, [%rd8+144];
	xor.b32  	%r1118, %r1118, %r846;
	ld.global.u32 	%r847, [%rd8+148];
	xor.b32  	%r1117, %r1117, %r847;
	ld.global.u32 	%r848, [%rd8+152];
	xor.b32  	%r1116, %r1116, %r848;
	ld.global.u32 	%r849, [%rd8+156];
	xor.b32  	%r931, %r931, %r849;
$L__BB0_96:
	and.b32  	%r851, %r792, 256;
	setp.eq.s32 	%p53, %r851, 0;
	@%p53 bra 	$L__BB0_98;
	ld.global.u32 	%r852, [%rd8+160];
	xor.b32  	%r935, %r935, %r852;
	ld.global.u32 	%r853, [%rd8+164];
	xor.b32  	%r1118, %r1118, %r853;
	ld.global.u32 	%r854, [%rd8+168];
	xor.b32  	%r1117, %r1117, %r854;
	ld.global.u32 	%r855, [%rd8+172];
	xor.b32  	%r1116, %r1116, %r855;
	ld.global.u32 	%r856, [%rd8+176];
	xor.b32  	%r931, %r931, %r856;
$L__BB0_98:
	and.b32  	%r858, %r792, 512;
	setp.eq.s32 	%p54, %r858, 0;
	@%p54 bra 	$L__BB0_100;
	ld.global.u32 	%r859, [%rd8+180];
	xor.b32  	%r935, %r935, %r859;
	ld.global.u32 	%r860, [%rd8+184];
	xor.b32  	%r1118, %r1118, %r860;
	ld.global.u32 	%r861, [%rd8+188];
	xor.b32  	%r1117, %r1117, %r861;
	ld.global.u32 	%r862, [%rd8+192];
	xor.b32  	%r1116, %r1116, %r862;
	ld.global.u32 	%r863, [%rd8+196];
	xor.b32  	%r931, %r931, %r863;
$L__BB0_100:
	and.b32  	%r865, %r792, 1024;
	setp.eq.s32 	%p55, %r865, 0;
	@%p55 bra 	$L__BB0_102;
	ld.global.u32 	%r866, [%rd8+200];
	xor.b32  	%r935, %r935, %r866;
	ld.global.u32 	%r867, [%rd8+204];
	xor.b32  	%r1118, %r1118, %r867;
	ld.global.u32 	%r868, [%rd8+208];
	xor.b32  	%r1117, %r1117, %r868;
	ld.global.u32 	%r869, [%rd8+212];
	xor.b32  	%r1116, %r1116, %r869;
	ld.global.u32 	%r870, [%rd8+216];
	xor.b32  	%r931, %r931, %r870;
$L__BB0_102:
	and.b32  	%r872, %r792, 2048;
	setp.eq.s32 	%p56, %r872, 0;
	@%p56 bra 	$L__BB0_104;
	ld.global.u32 	%r873, [%rd8+220];
	xor.b32  	%r935, %r935, %r873;
	ld.global.u32 	%r874, [%rd8+224];
	xor.b32  	%r1118, %r1118, %r874;
	ld.global.u32 	%r875, [%rd8+228];
	xor.b32  	%r1117, %r1117, %r875;
	ld.global.u32 	%r876, [%rd8+232];
	xor.b32  	%r1116, %r1116, %r876;
	ld.global.u32 	%r877, [%rd8+236];
	xor.b32  	%r931, %r931, %r877;
$L__BB0_104:
	and.b32  	%r879, %r792, 4096;
	setp.eq.s32 	%p57, %r879, 0;
	@%p57 bra 	$L__BB0_106;
	ld.global.u32 	%r880, [%rd8+240];
	xor.b32  	%r935, %r935, %r880;
	ld.global.u32 	%r881, [%rd8+244];
	xor.b32  	%r1118, %r1118, %r881;
	ld.global.u32 	%r882, [%rd8+248];
	xor.b32  	%r1117, %r1117, %r882;
	ld.global.u32 	%r883, [%rd8+252];
	xor.b32  	%r1116, %r1116, %r883;
	ld.global.u32 	%r884, [%rd8+256];
	xor.b32  	%r931, %r931, %r884;
$L__BB0_106:
	and.b32  	%r886, %r792, 8192;
	setp.eq.s32 	%p58, %r886, 0;
	@%p58 bra 	$L__BB0_108;
	ld.global.u32 	%r887, [%rd8+260];
	xor.b32  	%r935, %r935, %r887;
	ld.global.u32 	%r888, [%rd8+264];
	xor.b32  	%r1118, %r1118, %r888;
	ld.global.u32 	%r889, [%rd8+268];
	xor.b32  	%r1117, %r1117, %r889;
	ld.global.u32 	%r890, [%rd8+272];
	xor.b32  	%r1116, %r1116, %r890;
	ld.global.u32 	%r891, [%rd8+276];
	xor.b32  	%r931, %r931, %r891;
$L__BB0_108:
	and.b32  	%r893, %r792, 16384;
	setp.eq.s32 	%p59, %r893, 0;
	@%p59 bra 	$L__BB0_110;
	ld.global.u32 	%r894, [%rd8+280];
	xor.b32  	%r935, %r935, %r894;
	ld.global.u32 	%r895, [%rd8+284];
	xor.b32  	%r1118, %r1118, %r895;
	ld.global.u32 	%r896, [%rd8+288];
	xor.b32  	%r1117, %r1117, %r896;
	ld.global.u32 	%r897, [%rd8+292];
	xor.b32  	%r1116, %r1116, %r897;
	ld.global.u32 	%r898, [%rd8+296];
	xor.b32  	%r931, %r931, %r898;
$L__BB0_110:
	and.b32  	%r900, %r792, 32768;
	setp.eq.s32 	%p60, %r900, 0;
	@%p60 bra 	$L__BB0_112;
	ld.global.u32 	%r901, [%rd8+300];
	xor.b32  	%r935, %r935, %r901;
	ld.global.u32 	%r902, [%rd8+304];
	xor.b32  	%r1118, %r1118, %r902;
	ld.global.u32 	%r903, [%rd8+308];
	xor.b32  	%r1117, %r1117, %r903;
	ld.global.u32 	%r904, [%rd8+312];
	xor.b32  	%r1116, %r1116, %r904;
	ld.global.u32 	%r905, [%rd8+316];
	xor.b32  	%r931, %r931, %r905;
$L__BB0_112:
	add.s32 	%r1114, %r1114, 16;
	setp.ne.s32 	%p61, %r1114, 32;
	@%p61 bra 	$L__BB0_80;
	mad.lo.s32 	%r906, %r1108, -31, %r367;
	add.s32 	%r1108, %r906, 1;
	setp.ne.s32 	%p62, %r1108, 5;
	@%p62 bra 	$L__BB0_79;
	st.local.u32 	[%rd1+4], %r935;
	st.local.v2.u32 	[%rd1+8], {%r1118, %r1117};
	st.local.v2.u32 	[%rd1+16], {%r1116, %r931};
$L__BB0_115:
	shr.u64 	%rd27, %rd3, 2;
	add.s32 	%r918, %r918, 1;
	setp.gt.u64 	%p63, %rd3, 3;
	@%p63 bra 	$L__BB0_3;
$L__BB0_116:
	shr.u32 	%r907, %r935, 2;
	xor.b32  	%r908, %r907, %r935;
	shl.b32 	%r909, %r931, 4;
	shl.b32 	%r910, %r908, 1;
	xor.b32  	%r911, %r910, %r909;
	xor.b32  	%r912, %r911, %r908;
	xor.b32  	%r913, %r912, %r931;
	add.s32 	%r914, %r2, %r913;
	add.s32 	%r915, %r914, 362437;
	cvt.rn.f32.u32 	%f2, %r915;
	fma.rn.f32 	%f3, %f2, 0f2F800000, 0f2F000000;
	add.f32 	%f4, %f3, 0fBF000000;
	mul.f32 	%f5, %f1, %f4;
	cvta.to.global.u64 	%rd24, %rd10;
	shl.b64 	%rd25, %rd2, 2;
	add.s64 	%rd26, %rd24, %rd25;
	st.global.f32 	[%rd26], %f5;
$L__BB0_117:
	ret;

}
	// .globl	_Z8mlp_fullPKfS0_S0_Pfi
.visible .entry _Z8mlp_fullPKfS0_S0_Pfi(
	.param .u64 .ptr .align 1 _Z8mlp_fullPKfS0_S0_Pfi_param_0,
	.param .u64 .ptr .align 1 _Z8mlp_fullPKfS0_S0_Pfi_param_1,
	.param .u64 .ptr .align 1 _Z8mlp_fullPKfS0_S0_Pfi_param_2,
	.param .u64 .ptr .align 1 _Z8mlp_fullPKfS0_S0_Pfi_param_3,
	.param .u32 _Z8mlp_fullPKfS0_S0_Pfi_param_4
)
{
	.local .align 16 .b8 	__local_depot1[2048];
	.reg .b64 	%SP;
	.reg .b64 	%SPL;
	.reg .pred 	%p<8>;
	.reg .b32 	%r<27>;
	.reg .b32 	%f<125>;
	.reg .b64 	%rd<29>;

	mov.u64 	%SPL, __local_depot1;
	ld.param.u64 	%rd12, [_Z8mlp_fullPKfS0_S0_Pfi_param_0];
	ld.param.u64 	%rd13, [_Z8mlp_fullPKfS0_S0_Pfi_param_1];
	ld.param.u64 	%rd14, [_Z8mlp_fullPKfS0_S0_Pfi_param_2];
	ld.param.u64 	%rd15, [_Z8mlp_fullPKfS0_S0_Pfi_param_3];
	ld.param.u32 	%r11, [_Z8mlp_fullPKfS0_S0_Pfi_param_4];
	add.u64 	%rd1, %SPL, 0;
	mov.u32 	%r12, %ctaid.x;
	mov.u32 	%r13, %ntid.x;
	mov.u32 	%r14, %tid.x;
	mad.lo.s32 	%r1, %r12, %r13, %r14;
	setp.ge.s32 	%p1, %r1, %r11;
	@%p1 bra 	$L__BB1_9;
	shl.b32 	%r2, %r1, 7;
	cvta.to.global.u64 	%rd2, %rd12;
	cvta.to.global.u64 	%rd3, %rd13;
	mov.b32 	%r23, 0;
$L__BB1_2:
	mov.f32 	%f123, 0f00000000;
	mov.b32 	%r24, 0;
$L__BB1_3:
	add.s32 	%r17, %r2, %r24;
	mul.wide.s32 	%rd17, %r17, 4;
	add.s64 	%rd18, %rd2, %rd17;
	ld.global.nc.f32 	%f6, [%rd18];
	shl.b32 	%r18, %r24, 9;
	add.s32 	%r19, %r18, %r23;
	mul.wide.u32 	%rd19, %r19, 4;
	add.s64 	%rd20, %rd3, %rd19;
	ld.global.nc.f32 	%f7, [%rd20];
	fma.rn.f32 	%f8, %f6, %f7, %f123;
	ld.global.nc.f32 	%f9, [%rd18+4];
	ld.global.nc.f32 	%f10, [%rd20+2048];
	fma.rn.f32 	%f11, %f9, %f10, %f8;
	ld.global.nc.f32 	%f12, [%rd18+8];
	ld.global.nc.f32 	%f13, [%rd20+4096];
	fma.rn.f32 	%f14, %f12, %f13, %f11;
	ld.global.nc.f32 	%f15, [%rd18+12];
	ld.global.nc.f32 	%f16, [%rd20+6144];
	fma.rn.f32 	%f17, %f15, %f16, %f14;
	ld.global.nc.f32 	%f18, [%rd18+16];
	ld.global.nc.f32 	%f19, [%rd20+8192];
	fma.rn.f32 	%f20, %f18, %f19, %f17;
	ld.global.nc.f32 	%f21, [%rd18+20];
	ld.global.nc.f32 	%f22, [%rd20+10240];
	fma.rn.f32 	%f23, %f21, %f22, %f20;
	ld.global.nc.f32 	%f24, [%rd18+24];
	ld.global.nc.f32 	%f25, [%rd20+12288];
	fma.rn.f32 	%f26, %f24, %f25, %f23;
	ld.global.nc.f32 	%f27, [%rd18+28];
	ld.global.nc.f32 	%f28, [%rd20+14336];
	fma.rn.f32 	%f29, %f27, %f28, %f26;
	ld.global.nc.f32 	%f30, [%rd18+32];
	ld.global.nc.f32 	%f31, [%rd20+16384];
	fma.rn.f32 	%f32, %f30, %f31, %f29;
	ld.global.nc.f32 	%f33, [%rd18+36];
	ld.global.nc.f32 	%f34, [%rd20+18432];
	fma.rn.f32 	%f35, %f33, %f34, %f32;
	ld.global.nc.f32 	%f36, [%rd18+40];
	ld.global.nc.f32 	%f37, [%rd20+20480];
	fma.rn.f32 	%f38, %f36, %f37, %f35;
	ld.global.nc.f32 	%f39, [%rd18+44];
	ld.global.nc.f32 	%f40, [%rd20+22528];
	fma.rn.f32 	%f41, %f39, %f40, %f38;
	ld.global.nc.f32 	%f42, [%rd18+48];
	ld.global.nc.f32 	%f43, [%rd20+24576];
	fma.rn.f32 	%f44, %f42, %f43, %f41;
	ld.global.nc.f32 	%f45, [%rd18+52];
	ld.global.nc.f32 	%f46, [%rd20+26624];
	fma.rn.f32 	%f47, %f45, %f46, %f44;
	ld.global.nc.f32 	%f48, [%rd18+56];
	ld.global.nc.f32 	%f49, [%rd20+28672];
	fma.rn.f32 	%f50, %f48, %f49, %f47;
	ld.global.nc.f32 	%f51, [%rd18+60];
	ld.global.nc.f32 	%f52, [%rd20+30720];
	fma.rn.f32 	%f123, %f51, %f52, %f50;
	add.s32 	%r24, %r24, 16;
	setp.ne.s32 	%p2, %r24, 128;
	@%p2 bra 	$L__BB1_3;
	mul.f32 	%f53, %f123, 0f3F000000;
	mul.f32 	%f54, %f123, 0f3D372713;
	mul.f32 	%f55, %f123, %f54;
	fma.rn.f32 	%f56, %f123, %f55, %f123;
	mul.f32 	%f57, %f56, 0f3F4C422A;
	abs.f32 	%f58, %f57;
	mul.f32 	%f59, %f58, 0f4038AA3B;
	ex2.approx.ftz.f32 	%f60, %f59;
	add.f32 	%f61, %f60, 0f3F800000;
	rcp.approx.ftz.f32 	%f62, %f61;
	fma.rn.f32 	%f63, %f62, 0fC0000000, 0f3F800000;
	setp.ge.f32 	%p3, %f58, 0f41102CB4;
	selp.f32 	%f64, 0f3F800000, %f63, %p3;
	copysign.f32 	%f65, %f57, %f64;
	mul.f32 	%f66, %f57, %f57;
	fma.rn.f32 	%f67, %f66, 0f3C80F082, 0fBD563CAE;
	fma.rn.f32 	%f68, %f67, %f66, 0f3E085941;
	fma.rn.f32 	%f69, %f68, %f66, 0fBEAAA9ED;
	fma.rn.f32 	%f70, %f69, %f66, 0f00000000;
	fma.rn.f32 	%f71, %f70, %f57, %f57;
	setp.ge.f32 	%p4, %f58, 0f3F19999A;
	selp.f32 	%f72, %f65, %f71, %p4;
	add.f32 	%f73, %f72, 0f3F800000;
	mul.f32 	%f74, %f53, %f73;
	mul.wide.u32 	%rd21, %r23, 4;
	add.s64 	%rd22, %rd1, %rd21;
	st.local.f32 	[%rd22], %f74;
	add.s32 	%r23, %r23, 1;
	setp.ne.s32 	%p5, %r23, 512;
	@%p5 bra 	$L__BB1_2;
	add.s64 	%rd4, %rd1, 32;
	cvta.to.global.u64 	%rd23, %rd14;
	add.s64 	%rd5, %rd23, 4096;
	cvta.to.global.u64 	%rd6, %rd15;
	mov.b32 	%r25, 0;
$L__BB1_6:
	mul.wide.u32 	%rd24, %r25, 4;
	add.s64 	%rd27, %rd5, %rd24;
	mov.f32 	%f124, 0f00000000;
	mov.b32 	%r26, 0;
	mov.u64 	%rd28, %rd4;
$L__BB1_7:
	ld.local.v4.f32 	{%f76, %f77, %f78, %f79}, [%rd28+-32];
	ld.global.nc.f32 	%f80, [%rd27+-4096];
	fma.rn.f32 	%f81, %f76, %f80, %f124;
	ld.global.nc.f32 	%f82, [%rd27+-3584];
	fma.rn.f32 	%f83, %f77, %f82, %f81;
	ld.global.nc.f32 	%f84, [%rd27+-3072];
	fma.rn.f32 	%f85, %f78, %f84, %f83;
	ld.global.nc.f32 	%f86, [%rd27+-2560];
	fma.rn.f32 	%f87, %f79, %f86, %f85;
	ld.local.v4.f32 	{%f88, %f89, %f90, %f91}, [%rd28+-16];
	ld.global.nc.f32 	%f92, [%rd27+-2048];
	fma.rn.f32 	%f93, %f88, %f92, %f87;
	ld.global.nc.f32 	%f94, [%rd27+-1536];
	fma.rn.f32 	%f95, %f89, %f94, %f93;
	ld.global.nc.f32 	%f96, [%rd27+-1024];
	fma.rn.f32 	%f97, %f90, %f96, %f95;
	ld.global.nc.f32 	%f98, [%rd27+-512];
	fma.rn.f32 	%f99, %f91, %f98, %f97;
	ld.local.v4.f32 	{%f100, %f101, %f102, %f103}, [%rd28];
	ld.global.nc.f32 	%f104, [%rd27];
	fma.rn.f32 	%f105, %f100, %f104, %f99;
	ld.global.nc.f32 	%f106, [%rd27+512];
	fma.rn.f32 	%f107, %f101, %f106, %f105;
	ld.global.nc.f32 	%f108, [%rd27+1024];
	fma.rn.f32 	%f109, %f102, %f108, %f107;
	ld.global.nc.f32 	%f110, [%rd27+1536];
	fma.rn.f32 	%f111, %f103, %f110, %f109;
	ld.local.v4.f32 	{%f112, %f113, %f114, %f115}, [%rd28+16];
	ld.global.nc.f32 	%f116, [%rd27+2048];
	fma.rn.f32 	%f117, %f112, %f116, %f111;
	ld.global.nc.f32 	%f118, [%rd27+2560];
	fma.rn.f32 	%f119, %f113, %f118, %f117;
	ld.global.nc.f32 	%f120, [%rd27+3072];
	fma.rn.f32 	%f121, %f114, %f120, %f119;
	ld.global.nc.f32 	%f122, [%rd27+3584];
	fma.rn.f32 	%f124, %f115, %f122, %f121;
	add.s32 	%r26, %r26, 16;
	add.s64 	%rd28, %rd28, 64;
	add.s64 	%rd27, %rd27, 8192;
	setp.ne.s32 	%p6, %r26, 512;
	@%p6 bra 	$L__BB1_7;
	add.s32 	%r22, %r2, %r25;
	mul.wide.s32 	%rd25, %r22, 4;
	add.s64 	%rd26, %rd6, %rd25;
	st.global.f32 	[%rd26], %f124;
	add.s32 	%r25, %r25, 1;
	setp.ne.s32 	%p7, %r25, 128;
	@%p7 bra 	$L__BB1_6;
$L__BB1_9:
	ret;

}
	// .globl	_Z17mlp_svd_truncatedPKfS0_S0_S0_S0_Pfii
.visible .entry _Z17mlp_svd_truncatedPKfS0_S0_S0_S0_Pfii(
	.param .u64 .ptr .align 1 _Z17mlp_svd_truncatedPKfS0_S0_S0_S0_Pfii_param_0,
	.param .u64 .ptr .align 1 _Z17mlp_svd_truncatedPKfS0_S0_S0_S0_Pfii_param_1,
	.param .u64 .ptr .align 1 _Z17mlp_svd_truncatedPKfS0_S0_S0_S0_Pfii_param_2,
	.param .u64 .ptr .align 1 _Z17mlp_svd_truncatedPKfS0_S0_S0_S0_Pfii_param_3,
	.param .u64 .ptr .align 1 _Z17mlp_svd_truncatedPKfS0_S0_S0_S0_Pfii_param_4,
	.param .u64 .ptr .align 1 _Z17mlp_svd_truncatedPKfS0_S0_S0_S0_Pfii_param_5,
	.param .u32 _Z17mlp_svd_truncatedPKfS0_S0_S0_S0_Pfii_param_6,
	.param .u32 _Z17mlp_svd_truncatedPKfS0_S0_S0_S0_Pfii_param_7
)
{
	.local .align 16 .b8 	__local_depot2[3072];
	.reg .b64 	%SP;
	.reg .b64 	%SPL;
	.reg .pred 	%p<31>;
	.reg .b32 	%r<308>;
	.reg .b32 	%f<687>;
	.reg .b64 	%rd<464>;

	mov.u64 	%SPL, __local_depot2;
	ld.param.u32 	%r55, [_Z17mlp_svd_truncatedPKfS0_S0_S0_S0_Pfii_param_6];
	add.u64 	%rd1, %SPL, 2048;
	add.u64 	%rd2, %SPL, 0;
	mov.u32 	%r56, %ctaid.x;
	mov.u32 	%r57, %ntid.x;
	mov.u32 	%r58, %tid.x;
	mad.lo.s32 	%r59, %r56, %r57, %r58;
	setp.ge.s32 	%p1, %r59, %r55;
	@%p1 bra 	$L__BB2_43;
	ld.param.u32 	%r284, [_Z17mlp_svd_truncatedPKfS0_S0_S0_S0_Pfii_param_7];
	setp.gt.s32 	%p2, %r284, 0;
	@%p2 bra 	$L__BB2_39;
	add.s64 	%rd462, %rd2, 64;
	mov.b32 	%r298, 0;
$L__BB2_3:
	mov.f32 	%f159, 0f00000000;
	st.local.v4.f32 	[%rd462+-64], {%f159, %f159, %f159, %f159};
	st.local.v4.f32 	[%rd462+-48], {%f159, %f159, %f159, %f159};
	st.local.v4.f32 	[%rd462+-32], {%f159, %f159, %f159, %f159};
	st.local.v4.f32 	[%rd462+-16], {%f159, %f159, %f159, %f159};
	st.local.v4.f32 	[%rd462], {%f159, %f159, %f159, %f159};
	st.local.v4.f32 	[%rd462+16], {%f159, %f159, %f159, %f159};
	st.local.v4.f32 	[%rd462+32], {%f159, %f159, %f159, %f159};
	st.local.v4.f32 	[%rd462+48], {%f159, %f159, %f159, %f159};
	add.s32 	%r298, %r298, 32;
	add.s64 	%rd462, %rd462, 128;
	setp.ne.s32 	%p3, %r298, 512;
	@%p3 bra 	$L__BB2_3;
$L__BB2_4:
	ld.param.u32 	%r287, [_Z17mlp_svd_truncatedPKfS0_S0_S0_S0_Pfii_param_7];
	ld.param.u64 	%rd460, [_Z17mlp_svd_truncatedPKfS0_S0_S0_S0_Pfii_param_5];
	mov.u32 	%r226, %ctaid.x;
	mov.u32 	%r227, %ntid.x;
	mov.u32 	%r228, %tid.x;
	mad.lo.s32 	%r229, %r226, %r227, %r228;
	shl.b32 	%r26, %r229, 7;
	cvta.to.global.u64 	%rd11, %rd460;
	setp.lt.s32 	%p17, %r287, 1;
	@%p17 bra 	$L__BB2_41;
	ld.param.u64 	%rd458, [_Z17mlp_svd_truncatedPKfS0_S0_S0_S0_Pfii_param_3];
	cvta.to.global.u64 	%rd12, %rd458;
	mov.b32 	%r305, 0;
$L__BB2_6:
	mov.b32 	%r306, 0;
	mov.f32 	%f686, 0f00000000;
$L__BB2_7:
	ld.param.u32 	%r288, [_Z17mlp_svd_truncatedPKfS0_S0_S0_S0_Pfii_param_7];
	mul.wide.u32 	%rd354, %r306, 4;
	add.s64 	%rd355, %rd2, %rd354;
	ld.local.v4.f32 	{%f531, %f532, %f533, %f534}, [%rd355];
	mad.lo.s32 	%r235, %r306, %r288, %r305;
	mul.wide.u32 	%rd356, %r235, 4;
	add.s64 	%rd357, %rd12, %rd356;
	ld.global.nc.f32 	%f535, [%rd357];
	fma.rn.f32 	%f536, %f531, %f535, %f686;
	add.s32 	%r236, %r235, %r288;
	mul.wide.u32 	%rd358, %r236, 4;
	add.s64 	%rd359, %rd12, %rd358;
	ld.global.nc.f32 	%f537, [%rd359];
	fma.rn.f32 	%f538, %f532, %f537, %f536;
	add.s32 	%r237, %r236, %r288;
	mul.wide.u32 	%rd360, %r237, 4;
	add.s64 	%rd361, %rd12, %rd360;
	ld.global.nc.f32 	%f539, [%rd361];
	fma.rn.f32 	%f540, %f533, %f539, %f538;
	add.s32 	%r238, %r237, %r288;
	mul.wide.u32 	%rd362, %r238, 4;
	add.s64 	%rd363, %rd12, %rd362;
	ld.global.nc.f32 	%f541, [%rd363];
	fma.rn.f32 	%f542, %f534, %f541, %f540;
	ld.local.v4.f32 	{%f543, %f544, %f545, %f546}, [%rd355+16];
	add.s32 	%r239, %r238, %r288;
	mul.wide.u32 	%rd364, %r239, 4;
	add.s64 	%rd365, %rd12, %rd364;
	ld.global.nc.f32 	%f547, [%rd365];
	fma.rn.f32 	%f548, %f543, %f547, %f542;
	add.s32 	%r240, %r239, %r288;
	mul.wide.u32 	%rd366, %r240, 4;
	add.s64 	%rd367, %rd12, %rd366;
	ld.global.nc.f32 	%f549, [%rd367];
	fma.rn.f32 	%f550, %f544, %f549, %f548;
	add.s32 	%r241, %r240, %r288;
	mul.wide.u32 	%rd368, %r241, 4;
	add.s64 	%rd369, %rd12, %rd368;
	ld.global.nc.f32 	%f551, [%rd369];
	fma.rn.f32 	%f552, %f545, %f551, %f550;
	add.s32 	%r242, %r241, %r288;
	mul.wide.u32 	%rd370, %r242, 4;
	add.s64 	%rd371, %rd12, %rd370;
	ld.global.nc.f32 	%f553, [%rd371];
	fma.rn.f32 	%f554, %f546, %f553, %f552;
	ld.local.v4.f32 	{%f555, %f556, %f557, %f558}, [%rd355+32];
	add.s32 	%r243, %r242, %r288;
	mul.wide.u32 	%rd372, %r243, 4;
	add.s64 	%rd373, %rd12, %rd372;
	ld.global.nc.f32 	%f559, [%rd373];
	fma.rn.f32 	%f560, %f555, %f559, %f554;
	add.s32 	%r244, %r243, %r288;
	mul.wide.u32 	%rd374, %r244, 4;
	add.s64 	%rd375, %rd12, %rd374;
	ld.global.nc.f32 	%f561, [%rd375];
	fma.rn.f32 	%f562, %f556, %f561, %f560;
	add.s32 	%r245, %r244, %r288;
	mul.wide.u32 	%rd376, %r245, 4;
	add.s64 	%rd377, %rd12, %rd376;
	ld.global.nc.f32 	%f563, [%rd377];
	fma.rn.f32 	%f564, %f557, %f563, %f562;
	add.s32 	%r246, %r245, %r288;
	mul.wide.u32 	%rd378, %r246, 4;
	add.s64 	%rd379, %rd12, %rd378;
	ld.global.nc.f32 	%f565, [%rd379];
	fma.rn.f32 	%f566, %f558, %f565, %f564;
	ld.local.v4.f32 	{%f567, %f568, %f569, %f570}, [%rd355+48];
	add.s32 	%r247, %r246, %r288;
	mul.wide.u32 	%rd380, %r247, 4;
	add.s64 	%rd381, %rd12, %rd380;
	ld.global.nc.f32 	%f571, [%rd381];
	fma.rn.f32 	%f572, %f567, %f571, %f566;
	add.s32 	%r248, %r247, %r288;
	mul.wide.u32 	%rd382, %r248, 4;
	add.s64 	%rd383, %rd12, %rd382;
	ld.global.nc.f32 	%f573, [%rd383];
	fma.rn.f32 	%f574, %f568, %f573, %f572;
	add.s32 	%r249, %r248, %r288;
	mul.wide.u32 	%rd384, %r249, 4;
	add.s64 	%rd385, %rd12, %rd384;
	ld.global.nc.f32 	%f575, [%rd385];
	fma.rn.f32 	%f576, %f569, %f575, %f574;
	add.s32 	%r250, %r249, %r288;
	mul.wide.u32 	%rd386, %r250, 4;
	add.s64 	%rd387, %rd12, %rd386;
	ld.global.nc.f32 	%f577, [%rd387];
	fma.rn.f32 	%f686, %f570, %f577, %f576;
	add.s32 	%r306, %r306, 16;
	setp.ne.s32 	%p19, %r306, 512;
	@%p19 bra 	$L__BB2_7;
	ld.param.u32 	%r289, [_Z17mlp_svd_truncatedPKfS0_S0_S0_S0_Pfii_param_7];
	mul.wide.u32 	%rd388, %r305, 4;
	add.s64 	%rd389, %rd1, %rd388;
	st.local.f32 	[%rd389], %f686;
	add.s32 	%r305, %r305, 1;
	setp.eq.s32 	%p20, %r305, %r289;
	@%p20 bra 	$L__BB2_9;
	bra.uni 	$L__BB2_6;
$L__BB2_9:
	ld.param.u32 	%r290, [_Z17mlp_svd_truncatedPKfS0_S0_S0_S0_Pfii_param_7];
	add.s32 	%r27, %r290, -1;
	and.b32  	%r28, %r290, 15;
	add.s32 	%r29, %r28, -1;
	and.b32  	%r30, %r290, 7;
	add.s32 	%r31, %r30, -1;
	and.b32  	%r32, %r290, 2147483632;
	and.b32  	%r33, %r290, 3;
	neg.s32 	%r34, %r32;
	add.s64 	%rd13, %rd1, 32;
	mov.b32 	%r299, 0;
$L__BB2_10:
	ld.param.u64 	%rd459, [_Z17mlp_svd_truncatedPKfS0_S0_S0_S0_Pfii_param_4];
	cvta.to.global.u64 	%rd14, %rd459;
	setp.lt.u32 	%p21, %r27, 15;
	mov.f32 	%f685, 0f00000000;
	mov.b32 	%r303, 0;
	@%p21 bra 	$L__BB2_13;
	add.s32 	%r300, %r299, 1024;
	mov.f32 	%f685, 0f00000000;
	mov.u64 	%rd463, %rd13;
	mov.u32 	%r301, %r34;
$L__BB2_12:
	.pragma "nounroll";
	ld.local.v4.f32 	{%f581, %f582, %f583, %f584}, [%rd463+-32];
	add.s32 	%r253, %r300, -1024;
	mul.wide.u32 	%rd390, %r253, 4;
	add.s64 	%rd391, %rd14, %rd390;
	ld.global.nc.f32 	%f585, [%rd391];
	fma.rn.f32 	%f586, %f581, %f585, %f685;
	ld.global.nc.f32 	%f587, [%rd391+512];
	fma.rn.f32 	%f588, %f582, %f587, %f586;
	ld.global.nc.f32 	%f589, [%rd391+1024];
	fma.rn.f32 	%f590, %f583, %f589, %f588;
	add.s32 	%r254, %r300, -640;
	mul.wide.u32 	%rd392, %r254, 4;
	add.s64 	%rd393, %rd14, %rd392;
	ld.global.nc.f32 	%f591, [%rd393];
	fma.rn.f32 	%f592, %f584, %f591, %f590;
	ld.local.v4.f32 	{%f593, %f594, %f595, %f596}, [%rd463+-16];
	add.s32 	%r255, %r300, -512;
	mul.wide.u32 	%rd394, %r255, 4;
	add.s64 	%rd395, %rd14, %rd394;
	ld.global.nc.f32 	%f597, [%rd395];
	fma.rn.f32 	%f598, %f593, %f597, %f592;
	add.s32 	%r256, %r300, -384;
	mul.wide.u32 	%rd396, %r256, 4;
	add.s64 	%rd397, %rd14, %rd396;
	ld.global.nc.f32 	%f599, [%rd397];
	fma.rn.f32 	%f600, %f594, %f599, %f598;
	add.s32 	%r257, %r300, -256;
	mul.wide.u32 	%rd398, %r257, 4;
	add.s64 	%rd399, %rd14, %rd398;
	ld.global.nc.f32 	%f601, [%rd399];
	fma.rn.f32 	%f602, %f595, %f601, %f600;
	add.s32 	%r258, %r300, -128;
	mul.wide.u32 	%rd400, %r258, 4;
	add.s64 	%rd401, %rd14, %rd400;
	ld.global.nc.f32 	%f603, [%rd401];
	fma.rn.f32 	%f604, %f596, %f603, %f602;
	ld.local.v4.f32 	{%f605, %f606, %f607, %f608}, [%rd463];
	add.s32 	%r259, %r300, 896;
	mul.wide.u32 	%rd402, %r300, 4;
	add.s64 	%rd403, %rd14, %rd402;
	ld.global.nc.f32 	%f609, [%rd403];
	fma.rn.f32 	%f610, %f605, %f609, %f604;
	add.s32 	%r260, %r300, 128;
	mul.wide.u32 	%rd404, %r260, 4;
	add.s64 	%rd405, %rd14, %rd404;
	ld.global.nc.f32 	%f611, [%rd405];
	fma.rn.f32 	%f612, %f606, %f611, %f610;
	add.s32 	%r261, %r300, 256;
	mul.wide.u32 	%rd406, %r261, 4;
	add.s64 	%rd407, %rd14, %rd406;
	ld.global.nc.f32 	%f613, [%rd407];
	fma.rn.f32 	%f614, %f607, %f613, %f612;
	add.s32 	%r262, %r300, 384;
	mul.wide.u32 	%rd408, %r262, 4;
	add.s64 	%rd409, %rd14, %rd408;
	ld.global.nc.f32 	%f615, [%rd409];
	fma.rn.f32 	%f616, %f608, %f615, %f614;
	ld.local.v4.f32 	{%f617, %f618, %f619, %f620}, [%rd463+16];
	add.s32 	%r263, %r300, 512;
	mul.wide.u32 	%rd410, %r263, 4;
	add.s64 	%rd411, %rd14, %rd410;
	ld.global.nc.f32 	%f621, [%rd411];
	fma.rn.f32 	%f622, %f617, %f621, %f616;
	add.s32 	%r264, %r300, 640;
	mul.wide.u32 	%rd412, %r264, 4;
	add.s64 	%rd413, %rd14, %rd412;
	ld.global.nc.f32 	%f623, [%rd413];
	fma.rn.f32 	%f624, %f618, %f623, %f622;
	add.s32 	%r265, %r300, 768;
	mul.wide.u32 	%rd414, %r265, 4;
	add.s64 	%rd415, %rd14, %rd414;
	ld.global.nc.f32 	%f625, [%rd415];
	fma.rn.f32 	%f626, %f619, %f625, %f624;
	mul.wide.u32 	%rd416, %r259, 4;
	add.s64 	%rd417, %rd14, %rd416;
	ld.global.nc.f32 	%f627, [%rd417];
	fma.rn.f32 	%f685, %f620, %f627, %f626;
	add.s32 	%r301, %r301, 16;
	add.s32 	%r300, %r300, 2048;
	add.s64 	%rd463, %rd463, 64;
	setp.ne.s32 	%p22, %r301, 0;
	mov.u32 	%r303, %r32;
	@%p22 bra 	$L__BB2_12;
$L__BB2_13:
	setp.eq.s32 	%p23, %r28, 0;
	@%p23 bra 	$L__BB2_23;
	setp.lt.u32 	%p24, %r29, 7;
	@%p24 bra 	$L__BB2_16;
	mul.wide.u32 	%rd418, %r303, 4;
	add.s64 	%rd419, %rd1, %rd418;
	ld.local.f32 	%f629, [%rd419];
	shl.b32 	%r266, %r303, 7;
	add.s32 	%r267, %r266, %r299;
	mul.wide.u32 	%rd420, %r267, 4;
	add.s64 	%rd421, %rd14, %rd420;
	ld.global.nc.f32 	%f630, [%rd421];
	fma.rn.f32 	%f631, %f629, %f630, %f685;
	ld.local.f32 	%f632, [%rd419+4];
	add.s32 	%r268, %r267, 128;
	mul.wide.u32 	%rd422, %r268, 4;
	add.s64 	%rd423, %rd14, %rd422;
	ld.global.nc.f32 	%f633, [%rd423];
	fma.rn.f32 	%f634, %f632, %f633, %f631;
	ld.local.f32 	%f635, [%rd419+8];
	add.s32 	%r269, %r267, 256;
	mul.wide.u32 	%rd424, %r269, 4;
	add.s64 	%rd425, %rd14, %rd424;
	ld.global.nc.f32 	%f636, [%rd425];
	fma.rn.f32 	%f637, %f635, %f636, %f634;
	ld.local.f32 	%f638, [%rd419+12];
	add.s32 	%r270, %r267, 384;
	mul.wide.u32 	%rd426, %r270, 4;
	add.s64 	%rd427, %rd14, %rd426;
	ld.global.nc.f32 	%f639, [%rd427];
	fma.rn.f32 	%f640, %f638, %f639, %f637;
	ld.local.f32 	%f641, [%rd419+16];
	add.s32 	%r271, %r267, 512;
	mul.wide.u32 	%rd428, %r271, 4;
	add.s64 	%rd429, %rd14, %rd428;
	ld.global.nc.f32 	%f642, [%rd429];
	fma.rn.f32 	%f643, %f641, %f642, %f640;
	ld.local.f32 	%f644, [%rd419+20];
	add.s32 	%r272, %r267, 640;
	mul.wide.u32 	%rd430, %r272, 4;
	add.s64 	%rd431, %rd14, %rd430;
	ld.global.nc.f32 	%f645, [%rd431];
	fma.rn.f32 	%f646, %f644, %f645, %f643;
	ld.local.f32 	%f647, [%rd419+24];
	add.s32 	%r273, %r267, 768;
	mul.wide.u32 	%rd432, %r273, 4;
	add.s64 	%rd433, %rd14, %rd432;
	ld.global.nc.f32 	%f648, [%rd433];
	fma.rn.f32 	%f649, %f647, %f648, %f646;
	ld.local.f32 	%f650, [%rd419+28];
	add.s32 	%r274, %r267, 896;
	mul.wide.u32 	%rd434, %r274, 4;
	add.s64 	%rd435, %rd14, %rd434;
	ld.global.nc.f32 	%f651, [%rd435];
	fma.rn.f32 	%f685, %f650, %f651, %f649;
	add.s32 	%r303, %r303, 8;
$L__BB2_16:
	setp.eq.s32 	%p25, %r30, 0;
	@%p25 bra 	$L__BB2_23;
	setp.lt.u32 	%p26, %r31, 3;
	@%p26 bra 	$L__BB2_19;
	mul.wide.u32 	%rd436, %r303, 4;
	add.s64 	%rd437, %rd1, %rd436;
	ld.local.f32 	%f653, [%rd437];
	shl.b32 	%r275, %r303, 7;
	add.s32 	%r276, %r275, %r299;
	mul.wide.u32 	%rd438, %r276, 4;
	add.s64 	%rd439, %rd14, %rd438;
	ld.global.nc.f32 	%f654, [%rd439];
	fma.rn.f32 	%f655, %f653, %f654, %f685;
	ld.local.f32 	%f656, [%rd437+4];
	add.s32 	%r277, %r276, 128;
	mul.wide.u32 	%rd440, %r277, 4;
	add.s64 	%rd441, %rd14, %rd440;
	ld.global.nc.f32 	%f657, [%rd441];
	fma.rn.f32 	%f658, %f656, %f657, %f655;
	ld.local.f32 	%f659, [%rd437+8];
	add.s32 	%r278, %r276, 256;
	mul.wide.u32 	%rd442, %r278, 4;
	add.s64 	%rd443, %rd14, %rd442;
	ld.global.nc.f32 	%f660, [%rd443];
	fma.rn.f32 	%f661, %f659, %f660, %f658;
	ld.local.f32 	%f662, [%rd437+12];
	add.s32 	%r279, %r276, 384;
	mul.wide.u32 	%rd444, %r279, 4;
	add.s64 	%rd445, %rd14, %rd444;
	ld.global.nc.f32 	%f663, [%rd445];
	fma.rn.f32 	%f685, %f662, %f663, %f661;
	add.s32 	%r303, %r303, 4;
$L__BB2_19:
	setp.eq.s32 	%p27, %r33, 0;
	@%p27 bra 	$L__BB2_23;
	setp.eq.s32 	%p28, %r33, 1;
	mul.wide.u32 	%rd446, %r303, 4;
	add.s64 	%rd17, %rd1, %rd446;
	ld.local.f32 	%f664, [%rd17];
	shl.b32 	%r280, %r303, 7;
	add.s32 	%r46, %r280, %r299;
	mul.wide.u32 	%rd447, %r46, 4;
	add.s64 	%rd448, %rd14, %rd447;
	ld.global.nc.f32 	%f665, [%rd448];
	fma.rn.f32 	%f685, %f664, %f665, %f685;
	@%p28 bra 	$L__BB2_23;
	setp.eq.s32 	%p29, %r33, 2;
	ld.local.f32 	%f666, [%rd17+4];
	add.s32 	%r281, %r46, 128;
	mul.wide.u32 	%rd449, %r281, 4;
	add.s64 	%rd450, %rd14, %rd449;
	ld.global.nc.f32 	%f667, [%rd450];
	fma.rn.f32 	%f685, %f666, %f667, %f685;
	@%p29 bra 	$L__BB2_23;
	ld.local.f32 	%f668, [%rd17+8];
	add.s32 	%r282, %r46, 256;
	mul.wide.u32 	%rd451, %r282, 4;
	add.s64 	%rd452, %rd14, %rd451;
	ld.global.nc.f32 	%f669, [%rd452];
	fma.rn.f32 	%f685, %f668, %f669, %f685;
$L__BB2_23:
	add.s32 	%r283, %r26, %r299;
	mul.wide.s32 	%rd453, %r283, 4;
	add.s64 	%rd454, %rd11, %rd453;
	st.global.f32 	[%rd454], %f685;
	add.s32 	%r299, %r299, 1;
	setp.eq.s32 	%p30, %r299, 128;
	@%p30 bra 	$L__BB2_43;
	bra.uni 	$L__BB2_10;
$L__BB2_24:
	ld.param.u32 	%r286, [_Z17mlp_svd_truncatedPKfS0_S0_S0_S0_Pfii_param_7];
	add.s32 	%r1, %r286, -1;
	and.b32  	%r2, %r286, 15;
	add.s32 	%r3, %r2, -1;
	and.b32  	%r4, %r286, 7;
	add.s32 	%r5, %r4, -1;
	and.b32  	%r6, %r286, 2147483632;
	and.b32  	%r7, %r286, 3;
	neg.s32 	%r8, %r6;
	add.s64 	%rd4, %rd1, 32;
	mov.b32 	%r291, 0;
$L__BB2_25:
	ld.param.u64 	%rd457, [_Z17mlp_svd_truncatedPKfS0_S0_S0_S0_Pfii_param_2];
	cvta.to.global.u64 	%rd5, %rd457;
	setp.lt.u32 	%p5, %r1, 15;
	mov.f32 	%f677, 0f00000000;
	mov.b32 	%r295, 0;
	@%p5 bra 	$L__BB2_28;
	add.s32 	%r292, %r291, 4096;
	mov.f32 	%f677, 0f00000000;
	mov.u64 	%rd461, %rd4;
	mov.u32 	%r293, %r8;
$L__BB2_27:
	.pragma "nounroll";
	ld.local.v4.f32 	{%f419, %f420, %f421, %f422}, [%rd461+-32];
	add.s32 	%r196, %r292, -4096;
	mul.wide.u32 	%rd287, %r196, 4;
	add.s64 	%rd288, %rd5, %rd287;
	ld.global.nc.f32 	%f423, [%rd288];
	fma.rn.f32 	%f424, %f419, %f423, %f677;
	ld.global.nc.f32 	%f425, [%rd288+2048];
	fma.rn.f32 	%f426, %f420, %f425, %f424;
	ld.global.nc.f32 	%f427, [%rd288+4096];
	fma.rn.f32 	%f428, %f421, %f427, %f426;
	add.s32 	%r197, %r292, -2560;
	mul.wide.u32 	%rd289, %r197, 4;
	add.s64 	%rd290, %rd5, %rd289;
	ld.global.nc.f32 	%f429, [%rd290];
	fma.rn.f32 	%f430, %f422, %f429, %f428;
	ld.local.v4.f32 	{%f431, %f432, %f433, %f434}, [%rd461+-16];
	add.s32 	%r198, %r292, -2048;
	mul.wide.u32 	%rd291, %r198, 4;
	add.s64 	%rd292, %rd5, %rd291;
	ld.global.nc.f32 	%f435, [%rd292];
	fma.rn.f32 	%f436, %f431, %f435, %f430;
	add.s32 	%r199, %r292, -1536;
	mul.wide.u32 	%rd293, %r199, 4;
	add.s64 	%rd294, %rd5, %rd293;
	ld.global.nc.f32 	%f437, [%rd294];
	fma.rn.f32 	%f438, %f432, %f437, %f436;
	add.s32 	%r200, %r292, -1024;
	mul.wide.u32 	%rd295, %r200, 4;
	add.s64 	%rd296, %rd5, %rd295;
	ld.global.nc.f32 	%f439, [%rd296];
	fma.rn.f32 	%f440, %f433, %f439, %f438;
	add.s32 	%r201, %r292, -512;
	mul.wide.u32 	%rd297, %r201, 4;
	add.s64 	%rd298, %rd5, %rd297;
	ld.global.nc.f32 	%f441, [%rd298];
	fma.rn.f32 	%f442, %f434, %f441, %f440;
	ld.local.v4.f32 	{%f443, %f444, %f445, %f446}, [%rd461];
	add.s32 	%r202, %r292, 3584;
	mul.wide.u32 	%rd299, %r292, 4;
	add.s64 	%rd300, %rd5, %rd299;
	ld.global.nc.f32 	%f447, [%rd300];
	fma.rn.f32 	%f448, %f443, %f447, %f442;
	add.s32 	%r203, %r292, 512;
	mul.wide.u32 	%rd301, %r203, 4;
	add.s64 	%rd302, %rd5, %rd301;
	ld.global.nc.f32 	%f449, [%rd302];
	fma.rn.f32 	%f450, %f444, %f449, %f448;
	add.s32 	%r204, %r292, 1024;
	mul.wide.u32 	%rd303, %r204, 4;
	add.s64 	%rd304, %rd5, %rd303;
	ld.global.nc.f32 	%f451, [%rd304];
	fma.rn.f32 	%f452, %f445, %f451, %f450;
	add.s32 	%r205, %r292, 1536;
	mul.wide.u32 	%rd305, %r205, 4;
	add.s64 	%rd306, %rd5, %rd305;
	ld.global.nc.f32 	%f453, [%rd306];
	fma.rn.f32 	%f454, %f446, %f453, %f452;
	ld.local.v4.f32 	{%f455, %f456, %f457, %f458}, [%rd461+16];
	add.s32 	%r206, %r292, 2048;
	mul.wide.u32 	%rd307, %r206, 4;
	add.s64 	%rd308, %rd5, %rd307;
	ld.global.nc.f32 	%f459, [%rd308];
	fma.rn.f32 	%f460, %f455, %f459, %f454;
	add.s32 	%r207, %r292, 2560;
	mul.wide.u32 	%rd309, %r207, 4;
	add.s64 	%rd310, %rd5, %rd309;
	ld.global.nc.f32 	%f461, [%rd310];
	fma.rn.f32 	%f462, %f456, %f461, %f460;
	add.s32 	%r208, %r292, 3072;
	mul.wide.u32 	%rd311, %r208, 4;
	add.s64 	%rd312, %rd5, %rd311;
	ld.global.nc.f32 	%f463, [%rd312];
	fma.rn.f32 	%f464, %f457, %f463, %f462;
	mul.wide.u32 	%rd313, %r202, 4;
	add.s64 	%rd314, %rd5, %rd313;
	ld.global.nc.f32 	%f465, [%rd314];
	fma.rn.f32 	%f677, %f458, %f465, %f464;
	add.s32 	%r293, %r293, 16;
	add.s32 	%r292, %r292, 8192;
	add.s64 	%rd461, %rd461, 64;
	setp.ne.s32 	%p6, %r293, 0;
	mov.u32 	%r295, %r6;
	@%p6 bra 	$L__BB2_27;
$L__BB2_28:
	setp.eq.s32 	%p7, %r2, 0;
	@%p7 bra 	$L__BB2_38;
	setp.lt.u32 	%p8, %r3, 7;
	@%p8 bra 	$L__BB2_31;
	mul.wide.u32 	%rd315, %r295, 4;
	add.s64 	%rd316, %rd1, %rd315;
	ld.local.f32 	%f467, [%rd316];
	shl.b32 	%r209, %r295, 9;
	add.s32 	%r210, %r209, %r291;
	mul.wide.u32 	%rd317, %r210, 4;
	add.s64 	%rd318, %rd5, %rd317;
	ld.global.nc.f32 	%f468, [%rd318];
	fma.rn.f32 	%f469, %f467, %f468, %f677;
	ld.local.f32 	%f470, [%rd316+4];
	add.s32 	%r211, %r210, 512;
	mul.wide.u32 	%rd319, %r211, 4;
	add.s64 	%rd320, %rd5, %rd319;
	ld.global.nc.f32 	%f471, [%rd320];
	fma.rn.f32 	%f472, %f470, %f471, %f469;
	ld.local.f32 	%f473, [%rd316+8];
	add.s32 	%r212, %r210, 1024;
	mul.wide.u32 	%rd321, %r212, 4;
	add.s64 	%rd322, %rd5, %rd321;
	ld.global.nc.f32 	%f474, [%rd322];
	fma.rn.f32 	%f475, %f473, %f474, %f472;
	ld.local.f32 	%f476, [%rd316+12];
	add.s32 	%r213, %r210, 1536;
	mul.wide.u32 	%rd323, %r213, 4;
	add.s64 	%rd324, %rd5, %rd323;
	ld.global.nc.f32 	%f477, [%rd324];
	fma.rn.f32 	%f478, %f476, %f477, %f475;
	ld.local.f32 	%f479, [%rd316+16];
	add.s32 	%r214, %r210, 2048;
	mul.wide.u32 	%rd325, %r214, 4;
	add.s64 	%rd326, %rd5, %rd325;
	ld.global.nc.f32 	%f480, [%rd326];
	fma.rn.f32 	%f481, %f479, %f480, %f478;
	ld.local.f32 	%f482, [%rd316+20];
	add.s32 	%r215, %r210, 2560;
	mul.wide.u32 	%rd327, %r215, 4;
	add.s64 	%rd328, %rd5, %rd327;
	ld.global.nc.f32 	%f483, [%rd328];
	fma.rn.f32 	%f484, %f482, %f483, %f481;
	ld.local.f32 	%f485, [%rd316+24];
	add.s32 	%r216, %r210, 3072;
	mul.wide.u32 	%rd329, %r216, 4;
	add.s64 	%rd330, %rd5, %rd329;
	ld.global.nc.f32 	%f486, [%rd330];
	fma.rn.f32 	%f487, %f485, %f486, %f484;
	ld.local.f32 	%f488, [%rd316+28];
	add.s32 	%r217, %r210, 3584;
	mul.wide.u32 	%rd331, %r217, 4;
	add.s64 	%rd332, %rd5, %rd331;
	ld.global.nc.f32 	%f489, [%rd332];
	fma.rn.f32 	%f677, %f488, %f489, %f487;
	add.s32 	%r295, %r295, 8;
$L__BB2_31:
	setp.eq.s32 	%p9, %r4, 0;
	@%p9 bra 	$L__BB2_38;
	setp.lt.u32 	%p10, %r5, 3;
	@%p10 bra 	$L__BB2_34;
	mul.wide.u32 	%rd333, %r295, 4;
	add.s64 	%rd334, %rd1, %rd333;
	ld.local.f32 	%f491, [%rd334];
	shl.b32 	%r218, %r295, 9;
	add.s32 	%r219, %r218, %r291;
	mul.wide.u32 	%rd335, %r219, 4;
	add.s64 	%rd336, %rd5, %rd335;
	ld.global.nc.f32 	%f492, [%rd336];
	fma.rn.f32 	%f493, %f491, %f492, %f677;
	ld.local.f32 	%f494, [%rd334+4];
	add.s32 	%r220, %r219, 512;
	mul.wide.u32 	%rd337, %r220, 4;
	add.s64 	%rd338, %rd5, %rd337;
	ld.global.nc.f32 	%f495, [%rd338];
	fma.rn.f32 	%f496, %f494, %f495, %f493;
	ld.local.f32 	%f497, [%rd334+8];
	add.s32 	%r221, %r219, 1024;
	mul.wide.u32 	%rd339, %r221, 4;
	add.s64 	%rd340, %rd5, %rd339;
	ld.global.nc.f32 	%f498, [%rd340];
	fma.rn.f32 	%f499, %f497, %f498, %f496;
	ld.local.f32 	%f500, [%rd334+12];
	add.s32 	%r222, %r219, 1536;
	mul.wide.u32 	%rd341, %r222, 4;
	add.s64 	%rd342, %rd5, %rd341;
	ld.global.nc.f32 	%f501, [%rd342];
	fma.rn.f32 	%f677, %f500, %f501, %f499;
	add.s32 	%r295, %r295, 4;
$L__BB2_34:
	setp.eq.s32 	%p11, %r7, 0;
	@%p11 bra 	$L__BB2_38;
	setp.eq.s32 	%p12, %r7, 1;
	mul.wide.u32 	%rd343, %r295, 4;
	add.s64 	%rd8, %rd1, %rd343;
	ld.local.f32 	%f502, [%rd8];
	shl.b32 	%r223, %r295, 9;
	add.s32 	%r20, %r223, %r291;
	mul.wide.u32 	%rd344, %r20, 4;
	add.s64 	%rd345, %rd5, %rd344;
	ld.global.nc.f32 	%f503, [%rd345];
	fma.rn.f32 	%f677, %f502, %f503, %f677;
	@%p12 bra 	$L__BB2_38;
	setp.eq.s32 	%p13, %r7, 2;
	ld.local.f32 	%f504, [%rd8+4];
	add.s32 	%r224, %r20, 512;
	mul.wide.u32 	%rd346, %r224, 4;
	add.s64 	%rd347, %rd5, %rd346;
	ld.global.nc.f32 	%f505, [%rd347];
	fma.rn.f32 	%f677, %f504, %f505, %f677;
	@%p13 bra 	$L__BB2_38;
	ld.local.f32 	%f506, [%rd8+8];
	add.s32 	%r225, %r20, 1024;
	mul.wide.u32 	%rd348, %r225, 4;
	add.s64 	%rd349, %rd5, %rd348;
	ld.global.nc.f32 	%f507, [%rd349];
	fma.rn.f32 	%f677, %f506, %f507, %f677;
$L__BB2_38:
	mul.f32 	%f508, %f677, 0f3F000000;
	mul.f32 	%f509, %f677, 0f3D372713;
	mul.f32 	%f510, %f677, %f509;
	fma.rn.f32 	%f511, %f677, %f510, %f677;
	mul.f32 	%f512, %f511, 0f3F4C422A;
	abs.f32 	%f513, %f512;
	mul.f32 	%f514, %f513, 0f4038AA3B;
	ex2.approx.ftz.f32 	%f515, %f514;
	add.f32 	%f516, %f515, 0f3F800000;
	rcp.approx.ftz.f32 	%f517, %f516;
	fma.rn.f32 	%f518, %f517, 0fC0000000, 0f3F800000;
	setp.ge.f32 	%p14, %f513, 0f41102CB4;
	selp.f32 	%f519, 0f3F800000, %f518, %p14;
	copysign.f32 	%f520, %f512, %f519;
	mul.f32 	%f521, %f512, %f512;
	fma.rn.f32 	%f522, %f521, 0f3C80F082, 0fBD563CAE;
	fma.rn.f32 	%f523, %f522, %f521, 0f3E085941;
	fma.rn.f32 	%f524, %f523, %f521, 0fBEAAA9ED;
	fma.rn.f32 	%f525, %f524, %f521, 0f00000000;
	fma.rn.f32 	%f526, %f525, %f512, %f512;
	setp.ge.f32 	%p15, %f513, 0f3F19999A;
	selp.f32 	%f527, %f520, %f526, %p15;
	add.f32 	%f528, %f527, 0f3F800000;
	mul.f32 	%f529, %f508, %f528;
	mul.wide.u32 	%rd350, %r291, 4;
	add.s64 	%rd351, %rd2, %rd350;
	st.local.f32 	[%rd351], %f529;
	add.s32 	%r291, %r291, 1;
	setp.eq.s32 	%p16, %r291, 512;
	@%p16 bra 	$L__BB2_4;
	bra.uni 	$L__BB2_25;
$L__BB2_39:
	ld.param.u64 	%rd455, [_Z17mlp_svd_truncatedPKfS0_S0_S0_S0_Pfii_param_0];
	cvta.to.global.u64 	%rd26, %rd455;
	mov.u32 	%r62, %ctaid.x;
	mov.u32 	%r63, %ntid.x;
	mov.u32 	%r64, %tid.x;
	mad.lo.s32 	%r65, %r62, %r63, %r64;
	shl.b32 	%r66, %r65, 7;
	mul.wide.s32 	%rd27, %r66, 4;
	add.s64 	%rd28, %rd26, %rd27;
	ld.global.nc.f32 	%f1, [%rd28];
	ld.global.nc.f32 	%f2, [%rd28+4];
	ld.global.nc.f32 	%f3, [%rd28+8];
	ld.global.nc.f32 	%f4, [%rd28+12];
	ld.global.nc.f32 	%f5, [%rd28+16];
	ld.global.nc.f32 	%f6, [%rd28+20];
	ld.global.nc.f32 	%f7, [%rd28+24];
	ld.global.nc.f32 	%f8, [%rd28+28];
	ld.global.nc.f32 	%f9, [%rd28+32];
	ld.global.nc.f32 	%f10, [%rd28+36];
	ld.global.nc.f32 	%f11, [%rd28+40];
	ld.global.nc.f32 	%f12, [%rd28+44];
	ld.global.nc.f32 	%f13, [%rd28+48];
	ld.global.nc.f32 	%f14, [%rd28+52];
	ld.global.nc.f32 	%f15, [%rd28+56];
	ld.global.nc.f32 	%f16, [%rd28+60];
	ld.global.nc.f32 	%f17, [%rd28+64];
	ld.global.nc.f32 	%f18, [%rd28+68];
	ld.global.nc.f32 	%f19, [%rd28+72];
	ld.global.nc.f32 	%f20, [%rd28+76];
	ld.global.nc.f32 	%f21, [%rd28+80];
	ld.global.nc.f32 	%f22, [%rd28+84];
	ld.global.nc.f32 	%f23, [%rd28+88];
	ld.global.nc.f32 	%f24, [%rd28+92];
	ld.global.nc.f32 	%f25, [%rd28+96];
	ld.global.nc.f32 	%f26, [%rd28+100];
	ld.global.nc.f32 	%f27, [%rd28+104];
	ld.global.nc.f32 	%f28, [%rd28+108];
	ld.global.nc.f32 	%f29, [%rd28+112];
	ld.global.nc.f32 	%f30, [%rd28+116];
	ld.global.nc.f32 	%f31, [%rd28+120];
	ld.global.nc.f32 	%f32, [%rd28+124];
	ld.global.nc.f32 	%f33, [%rd28+128];
	ld.global.nc.f32 	%f34, [%rd28+132];
	ld.global.nc.f32 	%f35, [%rd28+136];
	ld.global.nc.f32 	%f36, [%rd28+140];
	ld.global.nc.f32 	%f37, [%rd28+144];
	ld.global.nc.f32 	%f38, [%rd28+148];
	ld.global.nc.f32 	%f39, [%rd28+152];
	ld.global.nc.f32 	%f40, [%rd28+156];
	ld.global.nc.f32 	%f41, [%rd28+160];
	ld.global.nc.f32 	%f42, [%rd28+164];
	ld.global.nc.f32 	%f43, [%rd28+168];
	ld.global.nc.f32 	%f44, [%rd28+172];
	ld.global.nc.f32 	%f45, [%rd28+176];
	ld.global.nc.f32 	%f46, [%rd28+180];
	ld.global.nc.f32 	%f47, [%rd28+184];
	ld.global.nc.f32 	%f48, [%rd28+188];
	ld.global.nc.f32 	%f49, [%rd28+192];
	ld.global.nc.f32 	%f50, [%rd28+196];
	ld.global.nc.f32 	%f51, [%rd28+200];
	ld.global.nc.f32 	%f52, [%rd28+204];
	ld.global.nc.f32 	%f53, [%rd28+208];
	ld.global.nc.f32 	%f54, [%rd28+212];
	ld.global.nc.f32 	%f55, [%rd28+216];
	ld.global.nc.f32 	%f56, [%rd28+220];
	ld.global.nc.f32 	%f57, [%rd28+224];
	ld.global.nc.f32 	%f58, [%rd28+228];
	ld.global.nc.f32 	%f59, [%rd28+232];
	ld.global.nc.f32 	%f60, [%rd28+236];
	ld.global.nc.f32 	%f61, [%rd28+240];
	ld.global.nc.f32 	%f62, [%rd28+244];
	ld.global.nc.f32 	%f63, [%rd28+248];
	ld.global.nc.f32 	%f64, [%rd28+252];
	ld.global.nc.f32 	%f65, [%rd28+256];
	ld.global.nc.f32 	%f66, [%rd28+260];
	ld.global.nc.f32 	%f67, [%rd28+264];
	ld.global.nc.f32 	%f68, [%rd28+268];
	ld.global.nc.f32 	%f69, [%rd28+272];
	ld.global.nc.f32 	%f70, [%rd28+276];
	ld.global.nc.f32 	%f71, [%rd28+280];
	ld.global.nc.f32 	%f72, [%rd28+284];
	ld.global.nc.f32 	%f73, [%rd28+288];
	ld.global.nc.f32 	%f74, [%rd28+292];
	ld.global.nc.f32 	%f75, [%rd28+296];
	ld.global.nc.f32 	%f76, [%rd28+300];
	ld.global.nc.f32 	%f77, [%rd28+304];
	ld.global.nc.f32 	%f78, [%rd28+308];
	ld.global.nc.f32 	%f79, [%rd28+312];
	ld.global.nc.f32 	%f80, [%rd28+316];
	ld.global.nc.f32 	%f81, [%rd28+320];
	ld.global.nc.f32 	%f82, [%rd28+324];
	ld.global.nc.f32 	%f83, [%rd28+328];
	ld.global.nc.f32 	%f84, [%rd28+332];
	ld.global.nc.f32 	%f85, [%rd28+336];
	ld.global.nc.f32 	%f86, [%rd28+340];
	ld.global.nc.f32 	%f87, [%rd28+344];
	ld.global.nc.f32 	%f88, [%rd28+348];
	ld.global.nc.f32 	%f89, [%rd28+352];
	ld.global.nc.f32 	%f90, [%rd28+356];
	ld.global.nc.f32 	%f91, [%rd28+360];
	ld.global.nc.f32 	%f92, [%rd28+364];
	ld.global.nc.f32 	%f93, [%rd28+368];
	ld.global.nc.f32 	%f94, [%rd28+372];
	ld.global.nc.f32 	%f95, [%rd28+376];
	ld.global.nc.f32 	%f96, [%rd28+380];
	ld.global.nc.f32 	%f97, [%rd28+384];
	ld.global.nc.f32 	%f98, [%rd28+388];
	ld.global.nc.f32 	%f99, [%rd28+392];
	ld.global.nc.f32 	%f100, [%rd28+396];
	ld.global.nc.f32 	%f101, [%rd28+400];
	ld.global.nc.f32 	%f102, [%rd28+404];
	ld.global.nc.f32 	%f103, [%rd28+408];
	ld.global.nc.f32 	%f104, [%rd28+412];
	ld.global.nc.f32 	%f105, [%rd28+416];
	ld.global.nc.f32 	%f106, [%rd28+420];
	ld.global.nc.f32 	%f107, [%rd28+424];
	ld.global.nc.f32 	%f108, [%rd28+428];
	ld.global.nc.f32 	%f109, [%rd28+432];
	ld.global.nc.f32 	%f110, [%rd28+436];
	ld.global.nc.f32 	%f111, [%rd28+440];
	ld.global.nc.f32 	%f112, [%rd28+444];
	ld.global.nc.f32 	%f113, [%rd28+448];
	ld.global.nc.f32 	%f114, [%rd28+452];
	ld.global.nc.f32 	%f115, [%rd28+456];
	ld.global.nc.f32 	%f116, [%rd28+460];
	ld.global.nc.f32 	%f117, [%rd28+464];
	ld.global.nc.f32 	%f118, [%rd28+468];
	ld.global.nc.f32 	%f119, [%rd28+472];
	ld.global.nc.f32 	%f120, [%rd28+476];
	ld.global.nc.f32 	%f121, [%rd28+480];
	ld.global.nc.f32 	%f122, [%rd28+484];
	ld.global.nc.f32 	%f123, [%rd28+488];
	ld.global.nc.f32 	%f124, [%rd28+492];
	ld.global.nc.f32 	%f125, [%rd28+496];
	ld.global.nc.f32 	%f126, [%rd28+500];
	ld.global.nc.f32 	%f127, [%rd28+504];
	ld.global.nc.f32 	%f128, [%rd28+508];
	mov.b32 	%r297, 0;
$L__BB2_40:
	ld.param.u32 	%r285, [_Z17mlp_svd_truncatedPKfS0_S0_S0_S0_Pfii_param_7];
	ld.param.u64 	%rd456, [_Z17mlp_svd_truncatedPKfS0_S0_S0_S0_Pfii_param_1];
	mul.wide.u32 	%rd29, %r297, 4;
	add.s64 	%rd30, %rd1, %rd29;
	cvta.to.global.u64 	%rd31, %rd456;
	add.s64 	%rd32, %rd31, %rd29;
	ld.global.nc.f32 	%f160, [%rd32];
	fma.rn.f32 	%f161, %f1, %f160, 0f00000000;
	add.s32 	%r67, %r285, %r297;
	mul.wide.u32 	%rd33, %r67, 4;
	add.s64 	%rd34, %rd31, %rd33;
	ld.global.nc.f32 	%f162, [%rd34];
	fma.rn.f32 	%f163, %f2, %f162, %f161;
	add.s32 	%r68, %r67, %r285;
	mul.wide.u32 	%rd35, %r68, 4;
	add.s64 	%rd36, %rd31, %rd35;
	ld.global.nc.f32 	%f164, [%rd36];
	fma.rn.f32 	%f165, %f3, %f164, %f163;
	add.s32 	%r69, %r68, %r285;
	mul.wide.u32 	%rd37, %r69, 4;
	add.s64 	%rd38, %rd31, %rd37;
	ld.global.nc.f32 	%f166, [%rd38];
	fma.rn.f32 	%f167, %f4, %f166, %f165;
	add.s32 	%r70, %r69, %r285;
	mul.wide.u32 	%rd39, %r70, 4;
	add.s64 	%rd40, %rd31, %rd39;
	ld.global.nc.f32 	%f168, [%rd40];
	fma.rn.f32 	%f169, %f5, %f168, %f167;
	add.s32 	%r71, %r70, %r285;
	mul.wide.u32 	%rd41, %r71, 4;
	add.s64 	%rd42, %rd31, %rd41;
	ld.global.nc.f32 	%f170, [%rd42];
	fma.rn.f32 	%f171, %f6, %f170, %f169;
	add.s32 	%r72, %r71, %r285;
	mul.wide.u32 	%rd43, %r72, 4;
	add.s64 	%rd44, %rd31, %rd43;
	ld.global.nc.f32 	%f172, [%rd44];
	fma.rn.f32 	%f173, %f7, %f172, %f171;
	add.s32 	%r73, %r72, %r285;
	mul.wide.u32 	%rd45, %r73, 4;
	add.s64 	%rd46, %rd31, %rd45;
	ld.global.nc.f32 	%f174, [%rd46];
	fma.rn.f32 	%f175, %f8, %f174, %f173;
	add.s32 	%r74, %r73, %r285;
	mul.wide.u32 	%rd47, %r74, 4;
	add.s64 	%rd48, %rd31, %rd47;
	ld.global.nc.f32 	%f176, [%rd48];
	fma.rn.f32 	%f177, %f9, %f176, %f175;
	add.s32 	%r75, %r74, %r285;
	mul.wide.u32 	%rd49, %r75, 4;
	add.s64 	%rd50, %rd31, %rd49;
	ld.global.nc.f32 	%f178, [%rd50];
	fma.rn.f32 	%f179, %f10, %f178, %f177;
	add.s32 	%r76, %r75, %r285;
	mul.wide.u32 	%rd51, %r76, 4;
	add.s64 	%rd52, %rd31, %rd51;
	ld.global.nc.f32 	%f180, [%rd52];
	fma.rn.f32 	%f181, %f11, %f180, %f179;
	add.s32 	%r77, %r76, %r285;
	mul.wide.u32 	%rd53, %r77, 4;
	add.s64 	%rd54, %rd31, %rd53;
	ld.global.nc.f32 	%f182, [%rd54];
	fma.rn.f32 	%f183, %f12, %f182, %f181;
	add.s32 	%r78, %r77, %r285;
	mul.wide.u32 	%rd55, %r78, 4;
	add.s64 	%rd56, %rd31, %rd55;
	ld.global.nc.f32 	%f184, [%rd56];
	fma.rn.f32 	%f185, %f13, %f184, %f183;
	add.s32 	%r79, %r78, %r285;
	mul.wide.u32 	%rd57, %r79, 4;
	add.s64 	%rd58, %rd31, %rd57;
	ld.global.nc.f32 	%f186, [%rd58];
	fma.rn.f32 	%f187, %f14, %f186, %f185;
	add.s32 	%r80, %r79, %r285;
	mul.wide.u32 	%rd59, %r80, 4;
	add.s64 	%rd60, %rd31, %rd59;
	ld.global.nc.f32 	%f188, [%rd60];
	fma.rn.f32 	%f189, %f15, %f188, %f187;
	add.s32 	%r81, %r80, %r285;
	mul.wide.u32 	%rd61, %r81, 4;
	add.s64 	%rd62, %rd31, %rd61;
	ld.global.nc.f32 	%f190, [%rd62];
	fma.rn.f32 	%f191, %f16, %f190, %f189;
	add.s32 	%r82, %r81, %r285;
	mul.wide.u32 	%rd63, %r82, 4;
	add.s64 	%rd64, %rd31, %rd63;
	ld.global.nc.f32 	%f192, [%rd64];
	fma.rn.f32 	%f193, %f17, %f192, %f191;
	add.s32 	%r83, %r82, %r285;
	mul.wide.u32 	%rd65, %r83, 4;
	add.s64 	%rd66, %rd31, %rd65;
	ld.global.nc.f32 	%f194, [%rd66];
	fma.rn.f32 	%f195, %f18, %f194, %f193;
	add.s32 	%r84, %r83, %r285;
	mul.wide.u32 	%rd67, %r84, 4;
	add.s64 	%rd68, %rd31, %rd67;
	ld.global.nc.f32 	%f196, [%rd68];
	fma.rn.f32 	%f197, %f19, %f196, %f195;
	add.s32 	%r85, %r84, %r285;
	mul.wide.u32 	%rd69, %r85, 4;
	add.s64 	%rd70, %rd31, %rd69;
	ld.global.nc.f32 	%f198, [%rd70];
	fma.rn.f32 	%f199, %f20, %f198, %f197;
	add.s32 	%r86, %r85, %r285;
	mul.wide.u32 	%rd71, %r86, 4;
	add.s64 	%rd72, %rd31, %rd71;
	ld.global.nc.f32 	%f200, [%rd72];
	fma.rn.f32 	%f201, %f21, %f200, %f199;
	add.s32 	%r87, %r86, %r285;
	mul.wide.u32 	%rd73, %r87, 4;
	add.s64 	%rd74, %rd31, %rd73;
	ld.global.nc.f32 	%f202, [%rd74];
	fma.rn.f32 	%f203, %f22, %f202, %f201;
	add.s32 	%r88, %r87, %r285;
	mul.wide.u32 	%rd75, %r88, 4;
	add.s64 	%rd76, %rd31, %rd75;
	ld.global.nc.f32 	%f204, [%rd76];
	fma.rn.f32 	%f205, %f23, %f204, %f203;
	add.s32 	%r89, %r88, %r285;
	mul.wide.u32 	%rd77, %r89, 4;
	add.s64 	%rd78, %rd31, %rd77;
	ld.global.nc.f32 	%f206, [%rd78];
	fma.rn.f32 	%f207, %f24, %f206, %f205;
	add.s32 	%r90, %r89, %r285;
	mul.wide.u32 	%rd79, %r90, 4;
	add.s64 	%rd80, %rd31, %rd79;
	ld.global.nc.f32 	%f208, [%rd80];
	fma.rn.f32 	%f209, %f25, %f208, %f207;
	add.s32 	%r91, %r90, %r285;
	mul.wide.u32 	%rd81, %r91, 4;
	add.s64 	%rd82, %rd31, %rd81;
	ld.global.nc.f32 	%f210, [%rd82];
	fma.rn.f32 	%f211, %f26, %f210, %f209;
	add.s32 	%r92, %r91, %r285;
	mul.wide.u32 	%rd83, %r92, 4;
	add.s64 	%rd84, %rd31, %rd83;
	ld.global.nc.f32 	%f212, [%rd84];
	fma.rn.f32 	%f213, %f27, %f212, %f211;
	add.s32 	%r93, %r92, %r285;
	mul.wide.u32 	%rd85, %r93, 4;
	add.s64 	%rd86, %rd31, %rd85;
	ld.global.nc.f32 	%f214, [%rd86];
	fma.rn.f32 	%f215, %f28, %f214, %f213;
	add.s32 	%r94, %r93, %r285;
	mul.wide.u32 	%rd87, %r94, 4;
	add.s64 	%rd88, %rd31, %rd87;
	ld.global.nc.f32 	%f216, [%rd88];
	fma.rn.f32 	%f217, %f29, %f216, %f215;
	add.s32 	%r95, %r94, %r285;
	mul.wide.u32 	%rd89, %r95, 4;
	add.s64 	%rd90, %rd31, %rd89;
	ld.global.nc.f32 	%f218, [%rd90];
	fma.rn.f32 	%f219, %f30, %f218, %f217;
	add.s32 	%r96, %r95, %r285;
	mul.wide.u32 	%rd91, %r96, 4;
	add.s64 	%rd92, %rd31, %rd91;
	ld.global.nc.f32 	%f220, [%rd92];
	fma.rn.f32 	%f221, %f31, %f220, %f219;
	add.s32 	%r97, %r96, %r285;
	mul.wide.u32 	%rd93, %r97, 4;
	add.s64 	%rd94, %rd31, %rd93;
	ld.global.nc.f32 	%f222, [%rd94];
	fma.rn.f32 	%f223, %f32, %f222, %f221;
	add.s32 	%r98, %r97, %r285;
	mul.wide.u32 	%rd95, %r98, 4;
	add.s64 	%rd96, %rd31, %rd95;
	ld.global.nc.f32 	%f224, [%rd96];
	fma.rn.f32 	%f225, %f33, %f224, %f223;
	add.s32 	%r99, %r98, %r285;
	mul.wide.u32 	%rd97, %r99, 4;
	add.s64 	%rd98, %rd31, %rd97;
	ld.global.nc.f32 	%f226, [%rd98];
	fma.rn.f32 	%f227, %f34, %f226, %f225;
	add.s32 	%r100, %r99, %r285;
	mul.wide.u32 	%rd99, %r100, 4;
	add.s64 	%rd100, %rd31, %rd99;
	ld.global.nc.f32 	%f228, [%rd100];
	fma.rn.f32 	%f229, %f35, %f228, %f227;
	add.s32 	%r101, %r100, %r285;
	mul.wide.u32 	%rd101, %r101, 4;
	add.s64 	%rd102, %rd31, %rd101;
	ld.global.nc.f32 	%f230, [%rd102];
	fma.rn.f32 	%f231, %f36, %f230, %f229;
	add.s32 	%r102, %r101, %r285;
	mul.wide.u32 	%rd103, %r102, 4;
	add.s64 	%rd104, %rd31, %rd103;
	ld.global.nc.f32 	%f232, [%rd104];
	fma.rn.f32 	%f233, %f37, %f232, %f231;
	add.s32 	%r103, %r102, %r285;
	mul.wide.u32 	%rd105, %r103, 4;
	add.s64 	%rd106, %rd31, %rd105;
	ld.global.nc.f32 	%f234, [%rd106];
	fma.rn.f32 	%f235, %f38, %f234, %f233;
	add.s32 	%r104, %r103, %r285;
	mul.wide.u32 	%rd107, %r104, 4;
	add.s64 	%rd108, %rd31, %rd107;
	ld.global.nc.f32 	%f236, [%rd108];
	fma.rn.f32 	%f237, %f39, %f236, %f235;
	add.s32 	%r105, %r104, %r285;
	mul.wide.u32 	%rd109, %r105, 4;
	add.s64 	%rd110, %rd31, %rd109;
	ld.global.nc.f32 	%f238, [%rd110];
	fma.rn.f32 	%f239, %f40, %f238, %f237;
	add.s32 	%r106, %r105, %r285;
	mul.wide.u32 	%rd111, %r106, 4;
	add.s64 	%rd112, %rd31, %rd111;
	ld.global.nc.f32 	%f240, [%rd112];
	fma.rn.f32 	%f241, %f41, %f240, %f239;
	add.s32 	%r107, %r106, %r285;
	mul.wide.u32 	%rd113, %r107, 4;
	add.s64 	%rd114, %rd31, %rd113;
	ld.global.nc.f32 	%f242, [%rd114];
	fma.rn.f32 	%f243, %f42, %f242, %f241;
	add.s32 	%r108, %r107, %r285;
	mul.wide.u32 	%rd115, %r108, 4;
	add.s64 	%rd116, %rd31, %rd115;
	ld.global.nc.f32 	%f244, [%rd116];
	fma.rn.f32 	%f245, %f43, %f244, %f243;
	add.s32 	%r109, %r108, %r285;
	mul.wide.u32 	%rd117, %r109, 4;
	add.s64 	%rd118, %rd31, %rd117;
	ld.global.nc.f32 	%f246, [%rd118];
	fma.rn.f32 	%f247, %f44, %f246, %f245;
	add.s32 	%r110, %r109, %r285;
	mul.wide.u32 	%rd119, %r110, 4;
	add.s64 	%rd120, %rd31, %rd119;
	ld.global.nc.f32 	%f248, [%rd120];
	fma.rn.f32 	%f249, %f45, %f248, %f247;
	add.s32 	%r111, %r110, %r285;
	mul.wide.u32 	%rd121, %r111, 4;
	add.s64 	%rd122, %rd31, %rd121;
	ld.global.nc.f32 	%f250, [%rd122];
	fma.rn.f32 	%f251, %f46, %f250, %f249;
	add.s32 	%r112, %r111, %r285;
	mul.wide.u32 	%rd123, %r112, 4;
	add.s64 	%rd124, %rd31, %rd123;
	ld.global.nc.f32 	%f252, [%rd124];
	fma.rn.f32 	%f253, %f47, %f252, %f251;
	add.s32 	%r113, %r112, %r285;
	mul.wide.u32 	%rd125, %r113, 4;
	add.s64 	%rd126, %rd31, %rd125;
	ld.global.nc.f32 	%f254, [%rd126];
	fma.rn.f32 	%f255, %f48, %f254, %f253;
	add.s32 	%r114, %r113, %r285;
	mul.wide.u32 	%rd127, %r114, 4;
	add.s64 	%rd128, %rd31, %rd127;
	ld.global.nc.f32 	%f256, [%rd128];
	fma.rn.f32 	%f257, %f49, %f256, %f255;
	add.s32 	%r115, %r114, %r285;
	mul.wide.u32 	%rd129, %r115, 4;
	add.s64 	%rd130, %rd31, %rd129;
	ld.global.nc.f32 	%f258, [%rd130];
	fma.rn.f32 	%f259, %f50, %f258, %f257;
	add.s32 	%r116, %r115, %r285;
	mul.wide.u32 	%rd131, %r116, 4;
	add.s64 	%rd132, %rd31, %rd131;
	ld.global.nc.f32 	%f260, [%rd132];
	fma.rn.f32 	%f261, %f51, %f260, %f259;
	add.s32 	%r117, %r116, %r285;
	mul.wide.u32 	%rd133, %r117, 4;
	add.s64 	%rd134, %rd31, %rd133;
	ld.global.nc.f32 	%f262, [%rd134];
	fma.rn.f32 	%f263, %f52, %f262, %f261;
	add.s32 	%r118, %r117, %r285;
	mul.wide.u32 	%rd135, %r118, 4;
	add.s64 	%rd136, %rd31, %rd135;
	ld.global.nc.f32 	%f264, [%rd136];
	fma.rn.f32 	%f265, %f53, %f264, %f263;
	add.s32 	%r119, %r118, %r285;
	mul.wide.u32 	%rd137, %r119, 4;
	add.s64 	%rd138, %rd31, %rd137;
	ld.global.nc.f32 	%f266, [%rd138];
	fma.rn.f32 	%f267, %f54, %f266, %f265;
	add.s32 	%r120, %r119, %r285;
	mul.wide.u32 	%rd139, %r120, 4;
	add.s64 	%rd140, %rd31, %rd139;
	ld.global.nc.f32 	%f268, [%rd140];
	fma.rn.f32 	%f269, %f55, %f268, %f267;
	add.s32 	%r121, %r120, %r285;
	mul.wide.u32 	%rd141, %r121, 4;
	add.s64 	%rd142, %rd31, %rd141;
	ld.global.nc.f32 	%f270, [%rd142];
	fma.rn.f32 	%f271, %f56, %f270, %f269;
	add.s32 	%r122, %r121, %r285;
	mul.wide.u32 	%rd143, %r122, 4;
	add.s64 	%rd144, %rd31, %rd143;
	ld.global.nc.f32 	%f272, [%rd144];
	fma.rn.f32 	%f273, %f57, %f272, %f271;
	add.s32 	%r123, %r122, %r285;
	mul.wide.u32 	%rd145, %r123, 4;
	add.s64 	%rd146, %rd31, %rd145;
	ld.global.nc.f32 	%f274, [%rd146];
	fma.rn.f32 	%f275, %f58, %f274, %f273;
	add.s32 	%r124, %r123, %r285;
	mul.wide.u32 	%rd147, %r124, 4;
	add.s64 	%rd148, %rd31, %rd147;
	ld.global.nc.f32 	%f276, [%rd148];
	fma.rn.f32 	%f277, %f59, %f276, %f275;
	add.s32 	%r125, %r124, %r285;
	mul.wide.u32 	%rd149, %r125, 4;
	add.s64 	%rd150, %rd31, %rd149;
	ld.global.nc.f32 	%f278, [%rd150];
	fma.rn.f32 	%f279, %f60, %f278, %f277;
	add.s32 	%r126, %r125, %r285;
	mul.wide.u32 	%rd151, %r126, 4;
	add.s64 	%rd152, %rd31, %rd151;
	ld.global.nc.f32 	%f280, [%rd152];
	fma.rn.f32 	%f281, %f61, %f280, %f279;
	add.s32 	%r127, %r126, %r285;
	mul.wide.u32 	%rd153, %r127, 4;
	add.s64 	%rd154, %rd31, %rd153;
	ld.global.nc.f32 	%f282, [%rd154];
	fma.rn.f32 	%f283, %f62, %f282, %f281;
	add.s32 	%r128, %r127, %r285;
	mul.wide.u32 	%rd155, %r128, 4;
	add.s64 	%rd156, %rd31, %rd155;
	ld.global.nc.f32 	%f284, [%rd156];
	fma.rn.f32 	%f285, %f63, %f284, %f283;
	add.s32 	%r129, %r128, %r285;
	mul.wide.u32 	%rd157, %r129, 4;
	add.s64 	%rd158, %rd31, %rd157;
	ld.global.nc.f32 	%f286, [%rd158];
	fma.rn.f32 	%f287, %f64, %f286, %f285;
	add.s32 	%r130, %r129, %r285;
	mul.wide.u32 	%rd159, %r130, 4;
	add.s64 	%rd160, %rd31, %rd159;
	ld.global.nc.f32 	%f288, [%rd160];
	fma.rn.f32 	%f289, %f65, %f288, %f287;
	add.s32 	%r131, %r130, %r285;
	mul.wide.u32 	%rd161, %r131, 4;
	add.s64 	%rd162, %rd31, %rd161;
	ld.global.nc.f32 	%f290, [%rd162];
	fma.rn.f32 	%f291, %f66, %f290, %f289;
	add.s32 	%r132, %r131, %r285;
	mul.wide.u32 	%rd163, %r132, 4;
	add.s64 	%rd164, %rd31, %rd163;
	ld.global.nc.f32 	%f292, [%rd164];
	fma.rn.f32 	%f293, %f67, %f292, %f291;
	add.s32 	%r133, %r132, %r285;
	mul.wide.u32 	%rd165, %r133, 4;
	add.s64 	%rd166, %rd31, %rd165;
	ld.global.nc.f32 	%f294, [%rd166];
	fma.rn.f32 	%f295, %f68, %f294, %f293;
	add.s32 	%r134, %r133, %r285;
	mul.wide.u32 	%rd167, %r134, 4;
	add.s64 	%rd168, %rd31, %rd167;
	ld.global.nc.f32 	%f296, [%rd168];
	fma.rn.f32 	%f297, %f69, %f296, %f295;
	add.s32 	%r135, %r134, %r285;
	mul.wide.u32 	%rd169, %r135, 4;
	add.s64 	%rd170, %rd31, %rd169;
	ld.global.nc.f32 	%f298, [%rd170];
	fma.rn.f32 	%f299, %f70, %f298, %f297;
	add.s32 	%r136, %r135, %r285;
	mul.wide.u32 	%rd171, %r136, 4;
	add.s64 	%rd172, %rd31, %rd171;
	ld.global.nc.f32 	%f300, [%rd172];
	fma.rn.f32 	%f301, %f71, %f300, %f299;
	add.s32 	%r137, %r136, %r285;
	mul.wide.u32 	%rd173, %r137, 4;
	add.s64 	%rd174, %rd31, %rd173;
	ld.global.nc.f32 	%f302, [%rd174];
	fma.rn.f32 	%f303, %f72, %f302, %f301;
	add.s32 	%r138, %r137, %r285;
	mul.wide.u32 	%rd175, %r138, 4;
	add.s64 	%rd176, %rd31, %rd175;
	ld.global.nc.f32 	%f304, [%rd176];
	fma.rn.f32 	%f305, %f73, %f304, %f303;
	add.s32 	%r139, %r138, %r285;
	mul.wide.u32 	%rd177, %r139, 4;
	add.s64 	%rd178, %rd31, %rd177;
	ld.global.nc.f32 	%f306, [%rd178];
	fma.rn.f32 	%f307, %f74, %f306, %f305;
	add.s32 	%r140, %r139, %r285;
	mul.wide.u32 	%rd179, %r140, 4;
	add.s64 	%rd180, %rd31, %rd179;
	ld.global.nc.f32 	%f308, [%rd180];
	fma.rn.f32 	%f309, %f75, %f308, %f307;
	add.s32 	%r141, %r140, %r285;
	mul.wide.u32 	%rd181, %r141, 4;
	add.s64 	%rd182, %rd31, %rd181;
	ld.global.nc.f32 	%f310, [%rd182];
	fma.rn.f32 	%f311, %f76, %f310, %f309;
	add.s32 	%r142, %r141, %r285;
	mul.wide.u32 	%rd183, %r142, 4;
	add.s64 	%rd184, %rd31, %rd183;
	ld.global.nc.f32 	%f312, [%rd184];
	fma.rn.f32 	%f313, %f77, %f312, %f311;
	add.s32 	%r143, %r142, %r285;
	mul.wide.u32 	%rd185, %r143, 4;
	add.s64 	%rd186, %rd31, %rd185;
	ld.global.nc.f32 	%f314, [%rd186];
	fma.rn.f32 	%f315, %f78, %f314, %f313;
	add.s32 	%r144, %r143, %r285;
	mul.wide.u32 	%rd187, %r144, 4;
	add.s64 	%rd188, %rd31, %rd187;
	ld.global.nc.f32 	%f316, [%rd188];
	fma.rn.f32 	%f317, %f79, %f316, %f315;
	add.s32 	%r145, %r144, %r285;
	mul.wide.u32 	%rd189, %r145, 4;
	add.s64 	%rd190, %rd31, %rd189;
	ld.global.nc.f32 	%f318, [%rd190];
	fma.rn.f32 	%f319, %f80, %f318, %f317;
	add.s32 	%r146, %r145, %r285;
	mul.wide.u32 	%rd191, %r146, 4;
	add.s64 	%rd192, %rd31, %rd191;
	ld.global.nc.f32 	%f320, [%rd192];
	fma.rn.f32 	%f321, %f81, %f320, %f319;
	add.s32 	%r147, %r146, %r285;
	mul.wide.u32 	%rd193, %r147, 4;
	add.s64 	%rd194, %rd31, %rd193;
	ld.global.nc.f32 	%f322, [%rd194];
	fma.rn.f32 	%f323, %f82, %f322, %f321;
	add.s32 	%r148, %r147, %r285;
	mul.wide.u32 	%rd195, %r148, 4;
	add.s64 	%rd196, %rd31, %rd195;
	ld.global.nc.f32 	%f324, [%rd196];
	fma.rn.f32 	%f325, %f83, %f324, %f323;
	add.s32 	%r149, %r148, %r285;
	mul.wide.u32 	%rd197, %r149, 4;
	add.s64 	%rd198, %rd31, %rd197;
	ld.global.nc.f32 	%f326, [%rd198];
	fma.rn.f32 	%f327, %f84, %f326, %f325;
	add.s32 	%r150, %r149, %r285;
	mul.wide.u32 	%rd199, %r150, 4;
	add.s64 	%rd200, %rd31, %rd199;
	ld.global.nc.f32 	%f328, [%rd200];
	fma.rn.f32 	%f329, %f85, %f328, %f327;
	add.s32 	%r151, %r150, %r285;
	mul.wide.u32 	%rd201, %r151, 4;
	add.s64 	%rd202, %rd31, %rd201;
	ld.global.nc.f32 	%f330, [%rd202];
	fma.rn.f32 	%f331, %f86, %f330, %f329;
	add.s32 	%r152, %r151, %r285;
	mul.wide.u32 	%rd203, %r152, 4;
	add.s64 	%rd204, %rd31, %rd203;
	ld.global.nc.f32 	%f332, [%rd204];
	fma.rn.f32 	%f333, %f87, %f332, %f331;
	add.s32 	%r153, %r152, %r285;
	mul.wide.u32 	%rd205, %r153, 4;
	add.s64 	%rd206, %rd31, %rd205;
	ld.global.nc.f32 	%f334, [%rd206];
	fma.rn.f32 	%f335, %f88, %f334, %f333;
	add.s32 	%r154, %r153, %r285;
	mul.wide.u32 	%rd207, %r154, 4;
	add.s64 	%rd208, %rd31, %rd207;
	ld.global.nc.f32 	%f336, [%rd208];
	fma.rn.f32 	%f337, %f89, %f336, %f335;
	add.s32 	%r155, %r154, %r285;
	mul.wide.u32 	%rd209, %r155, 4;
	add.s64 	%rd210, %rd31, %rd209;
	ld.global.nc.f32 	%f338, [%rd210];
	fma.rn.f32 	%f339, %f90, %f338, %f337;
	add.s32 	%r156, %r155, %r285;
	mul.wide.u32 	%rd211, %r156, 4;
	add.s64 	%rd212, %rd31, %rd211;
	ld.global.nc.f32 	%f340, [%rd212];
	fma.rn.f32 	%f341, %f91, %f340, %f339;
	add.s32 	%r157, %r156, %r285;
	mul.wide.u32 	%rd213, %r157, 4;
	add.s64 	%rd214, %rd31, %rd213;
	ld.global.nc.f32 	%f342, [%rd214];
	fma.rn.f32 	%f343, %f92, %f342, %f341;
	add.s32 	%r158, %r157, %r285;
	mul.wide.u32 	%rd215, %r158, 4;
	add.s64 	%rd216, %rd31, %rd215;
	ld.global.nc.f32 	%f344, [%rd216];
	fma.rn.f32 	%f345, %f93, %f344, %f343;
	add.s32 	%r159, %r158, %r285;
	mul.wide.u32 	%rd217, %r159, 4;
	add.s64 	%rd218, %rd31, %rd217;
	ld.global.nc.f32 	%f346, [%rd218];
	fma.rn.f32 	%f347, %f94, %f346, %f345;
	add.s32 	%r160, %r159, %r285;
	mul.wide.u32 	%rd219, %r160, 4;
	add.s64 	%rd220, %rd31, %rd219;
	ld.global.nc.f32 	%f348, [%rd220];
	fma.rn.f32 	%f349, %f95, %f348, %f347;
	add.s32 	%r161, %r160, %r285;
	mul.wide.u32 	%rd221, %r161, 4;
	add.s64 	%rd222, %rd31, %rd221;
	ld.global.nc.f32 	%f350, [%rd222];
	fma.rn.f32 	%f351, %f96, %f350, %f349;
	add.s32 	%r162, %r161, %r285;
	mul.wide.u32 	%rd223, %r162, 4;
	add.s64 	%rd224, %rd31, %rd223;
	ld.global.nc.f32 	%f352, [%rd224];
	fma.rn.f32 	%f353, %f97, %f352, %f351;
	add.s32 	%r163, %r162, %r285;
	mul.wide.u32 	%rd225, %r163, 4;
	add.s64 	%rd226, %rd31, %rd225;
	ld.global.nc.f32 	%f354, [%rd226];
	fma.rn.f32 	%f355, %f98, %f354, %f353;
	add.s32 	%r164, %r163, %r285;
	mul.wide.u32 	%rd227, %r164, 4;
	add.s64 	%rd228, %rd31, %rd227;
	ld.global.nc.f32 	%f356, [%rd228];
	fma.rn.f32 	%f357, %f99, %f356, %f355;
	add.s32 	%r165, %r164, %r285;
	mul.wide.u32 	%rd229, %r165, 4;
	add.s64 	%rd230, %rd31, %rd229;
	ld.global.nc.f32 	%f358, [%rd230];
	fma.rn.f32 	%f359, %f100, %f358, %f357;
	add.s32 	%r166, %r165, %r285;
	mul.wide.u32 	%rd231, %r166, 4;
	add.s64 	%rd232, %rd31, %rd231;
	ld.global.nc.f32 	%f360, [%rd232];
	fma.rn.f32 	%f361, %f101, %f360, %f359;
	add.s32 	%r167, %r166, %r285;
	mul.wide.u32 	%rd233, %r167, 4;
	add.s64 	%rd234, %rd31, %rd233;
	ld.global.nc.f32 	%f362, [%rd234];
	fma.rn.f32 	%f363, %f102, %f362, %f361;
	add.s32 	%r168, %r167, %r285;
	mul.wide.u32 	%rd235, %r168, 4;
	add.s64 	%rd236, %rd31, %rd235;
	ld.global.nc.f32 	%f364, [%rd236];
	fma.rn.f32 	%f365, %f103, %f364, %f363;
	add.s32 	%r169, %r168, %r285;
	mul.wide.u32 	%rd237, %r169, 4;
	add.s64 	%rd238, %rd31, %rd237;
	ld.global.nc.f32 	%f366, [%rd238];
	fma.rn.f32 	%f367, %f104, %f366, %f365;
	add.s32 	%r170, %r169, %r285;
	mul.wide.u32 	%rd239, %r170, 4;
	add.s64 	%rd240, %rd31, %rd239;
	ld.global.nc.f32 	%f368, [%rd240];
	fma.rn.f32 	%f369, %f105, %f368, %f367;
	add.s32 	%r171, %r170, %r285;
	mul.wide.u32 	%rd241, %r171, 4;
	add.s64 	%rd242, %rd31, %rd241;
	ld.global.nc.f32 	%f370, [%rd242];
	fma.rn.f32 	%f371, %f106, %f370, %f369;
	add.s32 	%r172, %r171, %r285;
	mul.wide.u32 	%rd243, %r172, 4;
	add.s64 	%rd244, %rd31, %rd243;
	ld.global.nc.f32 	%f372, [%rd244];
	fma.rn.f32 	%f373, %f107, %f372, %f371;
	add.s32 	%r173, %r172, %r285;
	mul.wide.u32 	%rd245, %r173, 4;
	add.s64 	%rd246, %rd31, %rd245;
	ld.global.nc.f32 	%f374, [%rd246];
	fma.rn.f32 	%f375, %f108, %f374, %f373;
	add.s32 	%r174, %r173, %r285;
	mul.wide.u32 	%rd247, %r174, 4;
	add.s64 	%rd248, %rd31, %rd247;
	ld.global.nc.f32 	%f376, [%rd248];
	fma.rn.f32 	%f377, %f109, %f376, %f375;
	add.s32 	%r175, %r174, %r285;
	mul.wide.u32 	%rd249, %r175, 4;
	add.s64 	%rd250, %rd31, %rd249;
	ld.global.nc.f32 	%f378, [%rd250];
	fma.rn.f32 	%f379, %f110, %f378, %f377;
	add.s32 	%r176, %r175, %r285;
	mul.wide.u32 	%rd251, %r176, 4;
	add.s64 	%rd252, %rd31, %rd251;
	ld.global.nc.f32 	%f380, [%rd252];
	fma.rn.f32 	%f381, %f111, %f380, %f379;
	add.s32 	%r177, %r176, %r285;
	mul.wide.u32 	%rd253, %r177, 4;
	add.s64 	%rd254, %rd31, %rd253;
	ld.global.nc.f32 	%f382, [%rd254];
	fma.rn.f32 	%f383, %f112, %f382, %f381;
	add.s32 	%r178, %r177, %r285;
	mul.wide.u32 	%rd255, %r178, 4;
	add.s64 	%rd256, %rd31, %rd255;
	ld.global.nc.f32 	%f384, [%rd256];
	fma.rn.f32 	%f385, %f113, %f384, %f383;
	add.s32 	%r179, %r178, %r285;
	mul.wide.u32 	%rd257, %r179, 4;
	add.s64 	%rd258, %rd31, %rd257;
	ld.global.nc.f32 	%f386, [%rd258];
	fma.rn.f32 	%f387, %f114, %f386, %f385;
	add.s32 	%r180, %r179, %r285;
	mul.wide.u32 	%rd259, %r180, 4;
	add.s64 	%rd260, %rd31, %rd259;
	ld.global.nc.f32 	%f388, [%rd260];
	fma.rn.f32 	%f389, %f115, %f388, %f387;
	add.s32 	%r181, %r180, %r285;
	mul.wide.u32 	%rd261, %r181, 4;
	add.s64 	%rd262, %rd31, %rd261;
	ld.global.nc.f32 	%f390, [%rd262];
	fma.rn.f32 	%f391, %f116, %f390, %f389;
	add.s32 	%r182, %r181, %r285;
	mul.wide.u32 	%rd263, %r182, 4;
	add.s64 	%rd264, %rd31, %rd263;
	ld.global.nc.f32 	%f392, [%rd264];
	fma.rn.f32 	%f393, %f117, %f392, %f391;
	add.s32 	%r183, %r182, %r285;
	mul.wide.u32 	%rd265, %r183, 4;
	add.s64 	%rd266, %rd31, %rd265;
	ld.global.nc.f32 	%f394, [%rd266];
	fma.rn.f32 	%f395, %f118, %f394, %f393;
	add.s32 	%r184, %r183, %r285;
	mul.wide.u32 	%rd267, %r184, 4;
	add.s64 	%rd268, %rd31, %rd267;
	ld.global.nc.f32 	%f396, [%rd268];
	fma.rn.f32 	%f397, %f119, %f396, %f395;
	add.s32 	%r185, %r184, %r285;
	mul.wide.u32 	%rd269, %r185, 4;
	add.s64 	%rd270, %rd31, %rd269;
	ld.global.nc.f32 	%f398, [%rd270];
	fma.rn.f32 	%f399, %f120, %f398, %f397;
	add.s32 	%r186, %r185, %r285;
	mul.wide.u32 	%rd271, %r186, 4;
	add.s64 	%rd272, %rd31, %rd271;
	ld.global.nc.f32 	%f400, [%rd272];
	fma.rn.f32 	%f401, %f121, %f400, %f399;
	add.s32 	%r187, %r186, %r285;
	mul.wide.u32 	%rd273, %r187, 4;
	add.s64 	%rd274, %rd31, %rd273;
	ld.global.nc.f32 	%f402, [%rd274];
	fma.rn.f32 	%f403, %f122, %f402, %f401;
	add.s32 	%r188, %r187, %r285;
	mul.wide.u32 	%rd275, %r188, 4;
	add.s64 	%rd276, %rd31, %rd275;
	ld.global.nc.f32 	%f404, [%rd276];
	fma.rn.f32 	%f405, %f123, %f404, %f403;
	add.s32 	%r189, %r188, %r285;
	mul.wide.u32 	%rd277, %r189, 4;
	add.s64 	%rd278, %rd31, %rd277;
	ld.global.nc.f32 	%f406, [%rd278];
	fma.rn.f32 	%f407, %f124, %f406, %f405;
	add.s32 	%r190, %r189, %r285;
	mul.wide.u32 	%rd279, %r190, 4;
	add.s64 	%rd280, %rd31, %rd279;
	ld.global.nc.f32 	%f408, [%rd280];
	fma.rn.f32 	%f409, %f125, %f408, %f407;
	add.s32 	%r191, %r190, %r285;
	mul.wide.u32 	%rd281, %r191, 4;
	add.s64 	%rd282, %rd31, %rd281;
	ld.global.nc.f32 	%f410, [%rd282];
	fma.rn.f32 	%f411, %f126, %f410, %f409;
	add.s32 	%r192, %r191, %r285;
	mul.wide.u32 	%rd283, %r192, 4;
	add.s64 	%rd284, %rd31, %rd283;
	ld.global.nc.f32 	%f412, [%rd284];
	fma.rn.f32 	%f413, %f127, %f412, %f411;
	add.s32 	%r193, %r192, %r285;
	mul.wide.u32 	%rd285, %r193, 4;
	add.s64 	%rd286, %rd31, %rd285;
	ld.global.nc.f32 	%f414, [%rd286];
	fma.rn.f32 	%f415, %f128, %f414, %f413;
	st.local.f32 	[%rd30], %f415;
	add.s32 	%r297, %r297, 1;
	setp.eq.s32 	%p4, %r297, %r285;
	@%p4 bra 	$L__BB2_24;
	bra.uni 	$L__BB2_40;
$L__BB2_41:
	mov.b32 	%r307, 0;
$L__BB2_42:
	add.s32 	%r231, %r26, %r307;
	mul.wide.s32 	%rd352, %r231, 4;
	add.s64 	%rd353, %rd11, %rd352;
	mov.b32 	%r232, 0;
	st.global.u32 	[%rd353], %r232;
	st.global.u32 	[%rd353+4], %r232;
	st.global.u32 	[%rd353+8], %r232;
	st.global.u32 	[%rd353+12], %r232;
	st.global.u32 	[%rd353+16], %r232;
	st.global.u32 	[%rd353+20], %r232;
	st.global.u32 	[%rd353+24], %r232;
	st.global.u32 	[%rd353+28], %r232;
	st.global.u32 	[%rd353+32], %r232;
	st.global.u32 	[%rd353+36], %r232;
	st.global.u32 	[%rd353+40], %r232;
	st.global.u32 	[%rd353+44], %r232;
	st.global.u32 	[%rd353+48], %r232;
	st.global.u32 	[%rd353+52], %r232;
	st.global.u32 	[%rd353+56], %r232;
	st.global.u32 	[%rd353+60], %r232;
	st.global.u32 	[%rd353+64], %r232;
	st.global.u32 	[%rd353+68], %r232;
	st.global.u32 	[%rd353+72], %r232;
	st.global.u32 	[%rd353+76], %r232;
	st.global.u32 	[%rd353+80], %r232;
	st.global.u32 	[%rd353+84], %r232;
	st.global.u32 	[%rd353+88], %r232;
	st.global.u32 	[%rd353+92], %r232;
	st.global.u32 	[%rd353+96], %r232;
	st.global.u32 	[%rd353+100], %r232;
	st.global.u32 	[%rd353+104], %r232;
	st.global.u32 	[%rd353+108], %r232;
	st.global.u32 	[%rd353+112], %r232;
	st.global.u32 	[%rd353+116], %r232;
	st.global.u32 	[%rd353+120], %r232;
	st.global.u32 	[%rd353+124], %r232;
	add.s32 	%r307, %r307, 32;
	setp.ne.s32 	%p18, %r307, 128;
	@%p18 bra 	$L__BB2_42;
$L__BB2_43:
	ret;

}
	// .globl	_Z11compute_msePKfS0_Pfi
.visible .entry _Z11compute_msePKfS0_Pfi(
	.param .u64 .ptr .align 1 _Z11compute_msePKfS0_Pfi_param_0,
	.param .u64 .ptr .align 1 _Z11compute_msePKfS0_Pfi_param_1,
	.param .u64 .ptr .align 1 _Z11compute_msePKfS0_Pfi_param_2,
	.param .u32 _Z11compute_msePKfS0_Pfi_param_3
)
{
	.reg .pred 	%p<2>;
	.reg .b32 	%r<6>;
	.reg .b32 	%f<5>;
	.reg .b64 	%rd<11>;

	ld.param.u64 	%rd1, [_Z11compute_msePKfS0_Pfi_param_0];
	ld.param.u64 	%rd2, [_Z11compute_msePKfS0_Pfi_param_1];
	ld.param.u64 	%rd3, [_Z11compute_msePKfS0_Pfi_param_2];
	ld.param.u32 	%r2, [_Z11compute_msePKfS0_Pfi_param_3];
	mov.u32 	%r3, %ctaid.x;
	mov.u32 	%r4, %ntid.x;
	mov.u32 	%r5, %tid.x;
	mad.lo.s32 	%r1, %r3, %r4, %r5;
	setp.ge.s32 	%p1, %r1, %r2;
	@%p1 bra 	$L__BB3_2;
	cvta.to.global.u64 	%rd4, %rd1;
	cvta.to.global.u64 	%rd5, %rd2;
	cvta.to.global.u64 	%rd6, %rd3;
	mul.wide.s32 	%rd7, %r1, 4;
	add.s64 	%rd8, %rd4, %rd7;
	ld.global.f32 	%f1, [%rd8];
	add.s64 	%rd9, %rd5, %rd7;
	ld.global.f32 	%f2, [%rd9];
	sub.f32 	%f3, %f1, %f2;
	mul.f32 	%f4, %f3, %f3;
	add.s64 	%rd10, %rd6, %rd7;
	st.global.f32 	[%rd10], %f4;
$L__BB3_2:
	ret;

}


// ===== COMPILED SASS (sm_100) =====

	.target	sm_100

	.elftype	@"ET_EXEC"


//--------------------- .note.nv.tkinfo           --------------------------
	.section	.note.nv.tkinfo,"",@"SHT_NOTE"
	.sectionflags	@"SHF_NOTE_NV_TKINFO"
	.tkinfo
        /*0018*/ 	.word	0x00000002
        /*0030*/ 	.string	""
        /*0030*/ 	.string	"ptxas"
        /*0030*/ 	.string	"Cuda compilation tools, release 13.0, V13.0.88"
        /*0030*/ 	.string	"Build cuda_13.0.r13.0/compiler.36424714_0"
        /*0030*/ 	.string	"-arch sm_100 -m 64 "



//--------------------- .note.nv.cuinfo           --------------------------
	.section	.note.nv.cuinfo,"",@"SHT_NOTE"
	.sectionflags	@"SHF_NOTE_NV_CUINFO"
        /*0018*/ 	.short	0x0002
        /*001a*/ 	.short	0x0064
        /*001c*/ 	.short	0x0082
	.zero		2


//--------------------- .nv.info                  --------------------------
	.section	.nv.info,"",@"SHT_CUDA_INFO"
	.align	4


	//----- nvinfo : EIATTR_REGCOUNT
	.align		4
        /*0000*/ 	.byte	0x04, 0x2f
        /*0002*/ 	.short	(.L_10 - .L_9)
	.align		4
.L_9:
        /*0004*/ 	.word	index@(_Z18init_random_scaledPfifm)
        /*0008*/ 	.word	0x0000001f


	//----- nvinfo : EIATTR_FRAME_SIZE
	.align		4
.L_10:
        /*000c*/ 	.byte	0x04, 0x11
        /*000e*/ 	.short	(.L_12 - .L_11)
	.align		4
.L_11:
        /*0010*/ 	.word	index@(_Z18init_random_scaledPfifm)
        /*0014*/ 	.word	0x00000030


	//----- nvinfo : EIATTR_REGCOUNT
	.align		4
.L_12:
        /*0018*/ 	.byte	0x04, 0x2f
        /*001a*/ 	.short	(.L_14 - .L_13)
	.align		4
.L_13:
        /*001c*/ 	.word	index@(_Z8mlp_fullPKfS0_S0_Pfi)
        /*0020*/ 	.word	0x00000020


	//----- nvinfo : EIATTR_FRAME_SIZE
	.align		4
.L_14:
        /*0024*/ 	.byte	0x04, 0x11
        /*0026*/ 	.short	(.L_16 - .L_15)
	.align		4
.L_15:
        /*0028*/ 	.word	index@(_Z8mlp_fullPKfS0_S0_Pfi)
        /*002c*/ 	.word	0x00000800


	//----- nvinfo : EIATTR_REGCOUNT
	.align		4
.L_16:
        /*0030*/ 	.byte	0x04, 0x2f
        /*0032*/ 	.short	(.L_18 - .L_17)
	.align		4
.L_17:
        /*0034*/ 	.word	index@(_Z17mlp_svd_truncatedPKfS0_S0_S0_S0_Pfii)
        /*0038*/ 	.word	0x000000a8


	//----- nvinfo : EIATTR_FRAME_SIZE
	.align		4
.L_18:
        /*003c*/ 	.byte	0x04, 0x11
        /*003e*/ 	.short	(.L_20 - .L_19)
	.align		4
.L_19:
        /*0040*/ 	.word	index@(_Z17mlp_svd_truncatedPKfS0_S0_S0_S0_Pfii)
        /*0044*/ 	.word	0x00000c00


	//----- nvinfo : EIATTR_REGCOUNT
	.align		4
.L_20:
        /*0048*/ 	.byte	0x04, 0x2f
        /*004a*/ 	.short	(.L_22 - .L_21)
	.align		4
.L_21:
        /*004c*/ 	.word	index@(_Z11compute_msePKfS0_Pfi)
        /*0050*/ 	.word	0x0000000c


	//----- nvinfo : EIATTR_FRAME_SIZE
	.align		4
.L_22:
        /*0054*/ 	.byte	0x04, 0x11
        /*0056*/ 	.short	(.L_24 - .L_23)
	.align		4
.L_23:
        /*0058*/ 	.word	index@(_Z11compute_msePKfS0_Pfi)
        /*005c*/ 	.word	0x00000000


	//----- nvinfo : EIATTR_MIN_STACK_SIZE
	.align		4
.L_24:
        /*0060*/ 	.byte	0x04, 0x12
        /*0062*/ 	.short	(.L_26 - .L_25)
	.align		4
.L_25:
        /*0064*/ 	.word	index@(_Z11compute_msePKfS0_Pfi)
        /*0068*/ 	.word	0x00000000


	//----- nvinfo : EIATTR_MIN_STACK_SIZE
	.align		4
.L_26:
        /*006c*/ 	.byte	0x04, 0x12
        /*006e*/ 	.short	(.L_28 - .L_27)
	.align		4
.L_27:
        /*0070*/ 	.word	index@(_Z17mlp_svd_truncatedPKfS0_S0_S0_S0_Pfii)
        /*0074*/ 	.word	0x00000c00


	//----- nvinfo : EIATTR_MIN_STACK_SIZE
	.align		4
.L_28:
        /*0078*/ 	.byte	0x04, 0x12
        /*007a*/ 	.short	(.L_30 - .L_29)
	.align		4
.L_29:
        /*007c*/ 	.word	index@(_Z8mlp_fullPKfS0_S0_Pfi)
        /*0080*/ 	.word	0x00000800


	//----- nvinfo : EIATTR_MIN_STACK_SIZE
	.align		4
.L_30:
        /*0084*/ 	.byte	0x04, 0x12
        /*0086*/ 	.short	(.L_32 - .L_31)
	.align		4
.L_31:
        /*0088*/ 	.word	index@(_Z18init_random_scaledPfifm)
        /*008c*/ 	.word	0x00000030
.L_32:


//--------------------- .nv.compat                --------------------------
	.section	.nv.compat,"",@"SHT_CUDA_COMPAT_INFO"
	.align	4
        /*0000*/ 	.byte	0x02, 0x09, 0x00, 0x00, 0x02, 0x02, 0x01, 0x00, 0x02, 0x05, 0x05, 0x00, 0x03, 0x07, 0x01, 0x01
        /*0010*/ 	.byte	0x02, 0x03, 0x00, 0x00, 0x02, 0x06, 0x01, 0x00, 0x04, 0x0b, 0x08, 0x00, 0x01, 0x00, 0x00, 0x00
        /*0020*/ 	.byte	0x00, 0x00, 0x00, 0x00


//--------------------- .nv.info._Z11compute_msePKfS0_Pfi --------------------------
	.section	.nv.info._Z11compute_msePKfS0_Pfi,"",@"SHT_CUDA_INFO"
	.sectionflags	@""
	.align	4


	//----- nvinfo : EIATTR_CUDA_API_VERSION
	.align		4
        /*0000*/ 	.byte	0x04, 0x37
        /*0002*/ 	.short	(.L_34 - .L_33)
.L_33:
        /*0004*/ 	.word	0x00000082


	//----- nvinfo : EIATTR_KPARAM_INFO
	.align		4
.L_34:
        /*0008*/ 	.byte	0x04, 0x17
        /*000a*/ 	.short	(.L_36 - .L_35)
.L_35:
        /*000c*/ 	.word	0x00000000
        /*0010*/ 	.short	0x0003
        /*0012*/ 	.short	0x0018
        /*0014*/ 	.byte	0x00, 0xf0, 0x11, 0x00


	//----- nvinfo : EIATTR_KPARAM_INFO
	.align		4
.L_36:
        /*0018*/ 	.byte	0x04, 0x17
        /*001a*/ 	.short	(.L_38 - .L_37)
.L_37:
        /*001c*/ 	.word	0x00000000
        /*0020*/ 	.short	0x0002
        /*0022*/ 	.short	0x0010
        /*0024*/ 	.byte	0x00, 0xf5, 0x21, 0x00


	//----- nvinfo : EIATTR_KPARAM_INFO
	.align		4
.L_38:
        /*0028*/ 	.byte	0x04, 0x17
        /*002a*/ 	.short	(.L_40 - .L_39)
.L_39:
        /*002c*/ 	.word	0x00000000
        /*0030*/ 	.short	0x0001
        /*0032*/ 	.short	0x0008
        /*0034*/ 	.byte	0x00, 0xf5, 0x21, 0x00


	//----- nvinfo : EIATTR_KPARAM_INFO
	.align		4
.L_40:
        /*0038*/ 	.byte	0x04, 0x17
        /*003a*/ 	.short	(.L_42 - .L_41)
.L_41:
        /*003c*/ 	.word	0x00000000
        /*0040*/ 	.short	0x0000
        /*0042*/ 	.short	0x0000
        /*0044*/ 	.byte	0x00, 0xf5, 0x21, 0x00


	//----- nvinfo : EIATTR_SPARSE_MMA_MASK
	.align		4
.L_42:
        /*0048*/ 	.byte	0x03, 0x50
        /*004a*/ 	.short	0x0000


	//----- nvinfo : EIATTR_MAXREG_COUNT
	.align		4
        /*004c*/ 	.byte	0x03, 0x1b
        /*004e*/ 	.short	0x00ff


	//----- nvinfo : EIATTR_MERCURY_ISA_VERSION
	.align		4
        /*0050*/ 	.byte	0x03, 0x5f
        /*0052*/ 	.short	0x0101


	//----- nvinfo : EIATTR_VRC_CTA_INIT_COUNT
	.align		4
        /*0054*/ 	.byte	0x02, 0x4a
	.zero		1
	.zero		1


	//----- nvinfo : EIATTR_EXIT_INSTR_OFFSETS
	.align		4
        /*0058*/ 	.byte	0x04, 0x1c
        /*005a*/ 	.short	(.L_44 - .L_43)


	//   ....[0]....
.L_43:
        /*005c*/ 	.word	0x00000070


	//   ....[1]....
        /*0060*/ 	.word	0x00000140


	//----- nvinfo : EIATTR_CBANK_PARAM_SIZE
	.align		4
.L_44:
        /*0064*/ 	.byte	0x03, 0x19
        /*0066*/ 	.short	0x001c


	//----- nvinfo : EIATTR_PARAM_CBANK
	.align		4
        /*0068*/ 	.byte	0x04, 0x0a
        /*006a*/ 	.short	(.L_46 - .L_45)
	.align		4
.L_45:
        /*006c*/ 	.word	index@(.nv.constant0._Z11compute_msePKfS0_Pfi)
        /*0070*/ 	.short	0x0380
        /*0072*/ 	.short	0x001c


	//----- nvinfo : EIATTR_SW_WAR
	.align		4
.L_46:
        /*0074*/ 	.byte	0x04, 0x36
        /*0076*/ 	.short	(.L_48 - .L_47)
.L_47:
        /*0078*/ 	.word	0x00000008
.L_48:


//--------------------- .nv.info._Z17mlp_svd_truncatedPKfS0_S0_S0_S0_Pfii --------------------------
	.section	.nv.info._Z17mlp_svd_truncatedPKfS0_S0_S0_S0_Pfii,"",@"SHT_CUDA_INFO"
	.sectionflags	@""
	.align	4


	//----- nvinfo : EIATTR_CUDA_API_VERSION
	.align		4
        /*0000*/ 	.byte	0x04, 0x37
        /*0002*/ 	.short	(.L_50 - .L_49)
.L_49:
        /*0004*/ 	.word	0x00000082


	//----- nvinfo : EIATTR_KPARAM_INFO
	.align		4
.L_50:
        /*0008*/ 	.byte	0x04, 0x17
        /*000a*/ 	.short	(.L_52 - .L_51)
.L_51:
        /*000c*/ 	.word	0x00000000
        /*0010*/ 	.short	0x0007
        /*0012*/ 	.short	0x0034
        /*0014*/ 	.byte	0x00, 0xf0, 0x11, 0x00


	//----- nvinfo : EIATTR_KPARAM_INFO
	.align		4
.L_52:
        /*0018*/ 	.byte	0x04, 0x17
        /*001a*/ 	.short	(.L_54 - .L_53)
.L_53:
        /*001c*/ 	.word	0x00000000
        /*0020*/ 	.short	0x0006
        /*0022*/ 	.short	0x0030
        /*0024*/ 	.byte	0x00, 0xf0, 0x11, 0x00


	//----- nvinfo : EIATTR_KPARAM_INFO
	.align		4
.L_54:
        /*0028*/ 	.byte	0x04, 0x17
        /*002a*/ 	.short	(.L_56 - .L_55)
.L_55:
        /*002c*/ 	.word	0x00000000
        /*0030*/ 	.short	0x0005
        /*0032*/ 	.short	0x0028
        /*0034*/ 	.byte	0x00, 0xf5, 0x21, 0x00


	//----- nvinfo : EIATTR_KPARAM_INFO
	.align		4
.L_56:
        /*0038*/ 	.byte	0x04, 0x17
        /*003a*/ 	.short	(.L_58 - .L_57)
.L_57:
        /*003c*/ 	.word	0x00000000
        /*0040*/ 	.short	0x0004
        /*0042*/ 	.short	0x0020
        /*0044*/ 	.byte	0x00, 0xf5, 0x21, 0x00


	//----- nvinfo : EIATTR_KPARAM_INFO
	.align		4
.L_58:
        /*0048*/ 	.byte	0x04, 0x17
        /*004a*/ 	.short	(.L_60 - .L_59)
.L_59:
        /*004c*/ 	.word	0x00000000
        /*0050*/ 	.short	0x0003
        /*0052*/ 	.short	0x0018
        /*0054*/ 	.byte	0x00, 0xf5, 0x21, 0x00


	//----- nvinfo : EIATTR_KPARAM_INFO
	.align		4
.L_60:
        /*0058*/ 	.byte	0x04, 0x17
        /*005a*/ 	.short	(.L_62 - .L_61)
.L_61:
        /*005c*/ 	.word	0x00000000
        /*0060*/ 	.short	0x0002
        /*0062*/ 	.short	0x0010
        /*0064*/ 	.byte	0x00, 0xf5, 0x21, 0x00


	//----- nvinfo : EIATTR_KPARAM_INFO
	.align		4
.L_62:
        /*0068*/ 	.byte	0x04, 0x17
        /*006a*/ 	.short	(.L_64 - .L_63)
.L_63:
        /*006c*/ 	.word	0x00000000
        /*0070*/ 	.short	0x0001
        /*0072*/ 	.short	0x0008
        /*0074*/ 	.byte	0x00, 0xf5, 0x21, 0x00


	//----- nvinfo : EIATTR_KPARAM_INFO
	.align		4
.L_64:
        /*0078*/ 	.byte	0x04, 0x17
        /*007a*/ 	.short	(.L_66 - .L_65)
.L_65:
        /*007c*/ 	.word	0x00000000
        /*0080*/ 	.short	0x0000
        /*0082*/ 	.short	0x0000
        /*0084*/ 	.byte	0x00, 0xf5, 0x21, 0x00


	//----- nvinfo : EIATTR_SPARSE_MMA_MASK
	.align		4
.L_66:
        /*0088*/ 	.byte	0x03, 0x50
        /*008a*/ 	.short	0x0000


	//----- nvinfo : EIATTR_MAXREG_COUNT
	.align		4
        /*008c*/ 	.byte	0x03, 0x1b
        /*008e*/ 	.short	0x00ff


	//----- nvinfo : EIATTR_MERCURY_ISA_VERSION
	.align		4
        /*0090*/ 	.byte	0x03, 0x5f
        /*0092*/ 	.short	0x0101


	//----- nvinfo : EIATTR_VRC_CTA_INIT_COUNT
	.align		4
        /*0094*/ 	.byte	0x02, 0x4a
	.zero		1
	.zero		1


	//----- nvinfo : EIATTR_EXIT_INSTR_OFFSETS
	.align		4
        /*0098*/ 	.byte	0x04, 0x1c
        /*009a*/ 	.short	(.L_68 - .L_67)


	//   ....[0]....
.L_67:
        /*009c*/ 	.word	0x00000080


	//   ....[1]....
        /*00a0*/ 	.word	0x00004f20


	//   ....[2]....
        /*00a4*/ 	.word	0x000057c0


	//----- nvinfo : EIATTR_CBANK_PARAM_SIZE
	.align		4
.L_68:
        /*00a8*/ 	.byte	0x03, 0x19
        /*00aa*/ 	.short	0x0038


	//----- nvinfo : EIATTR_PARAM_CBANK
	.align		4
        /*00ac*/ 	.byte	0x04, 0x0a
        /*00ae*/ 	.short	(.L_70 - .L_69)
	.align		4
.L_69:
        /*00b0*/ 	.word	index@(.nv.constant0._Z17mlp_svd_truncatedPKfS0_S0_S0_S0_Pfii)
        /*00b4*/ 	.short	0x0380
        /*00b6*/ 	.short	0x0038


	//----- nvinfo : EIATTR_SW_WAR
	.align		4
.L_70:
        /*00b8*/ 	.byte	0x04, 0x36
        /*00ba*/ 	.short	(.L_72 - .L_71)
.L_71:
        /*00bc*/ 	.word	0x00000008
.L_72:


//--------------------- .nv.info._Z8mlp_fullPKfS0_S0_Pfi --------------------------
	.section	.nv.info._Z8mlp_fullPKfS0_S0_Pfi,"",@"SHT_CUDA_INFO"
	.sectionflags	@""
	.align	4


	//----- nvinfo : EIATTR_CUDA_API_VERSION
	.align		4
        /*0000*/ 	.byte	0x04, 0x37
        /*0002*/ 	.short	(.L_74 - .L_73)
.L_73:
        /*0004*/ 	.word	0x00000082


	//----- nvinfo : EIATTR_KPARAM_INFO
	.align		4
.L_74:
        /*0008*/ 	.byte	0x04, 0x17
        /*000a*/ 	.short	(.L_76 - .L_75)
.L_75:
        /*000c*/ 	.word	0x00000000
        /*0010*/ 	.short	0x0004
        /*0012*/ 	.short	0x0020
        /*0014*/ 	.byte	0x00, 0xf0, 0x11, 0x00


	//----- nvinfo : EIATTR_KPARAM_INFO
	.align		4
.L_76:
        /*0018*/ 	.byte	0x04, 0x17
        /*001a*/ 	.short	(.L_78 - .L_77)
.L_77:
        /*001c*/ 	.word	0x00000000
        /*0020*/ 	.short	0x0003
        /*0022*/ 	.short	0x0018
        /*0024*/ 	.byte	0x00, 0xf5, 0x21, 0x00


	//----- nvinfo : EIATTR_KPARAM_INFO
	.align		4
.L_78:
        /*0028*/ 	.byte	0x04, 0x17
        /*002a*/ 	.short	(.L_80 - .L_79)
.L_79:
        /*002c*/ 	.word	0x00000000
        /*0030*/ 	.short	0x0002
        /*0032*/ 	.short	0x0010
        /*0034*/ 	.byte	0x00, 0xf5, 0x21, 0x00


	//----- nvinfo : EIATTR_KPARAM_INFO
	.align		4
.L_80:
        /*0038*/ 	.byte	0x04, 0x17
        /*003a*/ 	.short	(.L_82 - .L_81)
.L_81:
        /*003c*/ 	.word	0x00000000
        /*0040*/ 	.short	0x0001
        /*0042*/ 	.short	0x0008
        /*0044*/ 	.byte	0x00, 0xf5, 0x21, 0x00


	//----- nvinfo : EIATTR_KPARAM_INFO
	.align		4
.L_82:
        /*0048*/ 	.byte	0x04, 0x17
        /*004a*/ 	.short	(.L_84 - .L_83)
.L_83:
        /*004c*/ 	.word	0x00000000
        /*0050*/ 	.short	0x0000
        /*0052*/ 	.short	0x0000
        /*0054*/ 	.byte	0x00, 0xf5, 0x21, 0x00


	//----- nvinfo : EIATTR_SPARSE_MMA_MASK
	.align		4
.L_84:
        /*0058*/ 	.byte	0x03, 0x50
        /*005a*/ 	.short	0x0000


	//----- nvinfo : EIATTR_MAXREG_COUNT
	.align		4
        /*005c*/ 	.byte	0x03, 0x1b
        /*005e*/ 	.short	0x00ff


	//----- nvinfo : EIATTR_MERCURY_ISA_VERSION
	.align		4
        /*0060*/ 	.byte	0x03, 0x5f
        /*0062*/ 	.short	0x0101


	//----- nvinfo : EIATTR_VRC_CTA_INIT_COUNT
	.align		4
        /*0064*/ 	.byte	0x02, 0x4a
	.zero		1
	.zero		1


	//----- nvinfo : EIATTR_EXIT_INSTR_OFFSETS
	.align		4
        /*0068*/ 	.byte	0x04, 0x1c
        /*006a*/ 	.short	(.L_86 - .L_85)


	//   ....[0]....
.L_85:
        /*006c*/ 	.word	0x00000080


	//   ....[1]....
        /*0070*/ 	.word	0x00001100


	//----- nvinfo : EIATTR_CBANK_PARAM_SIZE
	.align		4
.L_86:
        /*0074*/ 	.byte	0x03, 0x19
        /*0076*/ 	.short	0x0024


	//----- nvinfo : EIATTR_PARAM_CBANK
	.align		4
        /*0078*/ 	.byte	0x04, 0x0a
        /*007a*/ 	.short	(.L_88 - .L_87)
	.align		4
.L_87:
        /*007c*/ 	.word	index@(.nv.constant0._Z8mlp_fullPKfS0_S0_Pfi)
        /*0080*/ 	.short	0x0380
        /*0082*/ 	.short	0x0024


	//----- nvinfo : EIATTR_SW_WAR
	.align		4
.L_88:
        /*0084*/ 	.byte	0x04, 0x36
        /*0086*/ 	.short	(.L_90 - .L_89)
.L_89:
        /*0088*/ 	.word	0x00000008
.L_90:


//--------------------- .nv.info._Z18init_random_scaledPfifm --------------------------
	.section	.nv.info._Z18init_random_scaledPfifm,"",@"SHT_CUDA_INFO"
	.sectionflags	@""
	.align	4


	//----- nvinfo : EIATTR_CUDA_API_VERSION
	.align		4
        /*0000*/ 	.byte	0x04, 0x37
        /*0002*/ 	.short	(.L_92 - .L_91)
.L_91:
        /*0004*/ 	.word	0x00000082


	//----- nvinfo : EIATTR_KPARAM_INFO
	.align		4
.L_92:
        /*0008*/ 	.byte	0x04, 0x17
        /*000a*/ 	.short	(.L_94 - .L_93)
.L_93:
        /*000c*/ 	.word	0x00000000
        /*0010*/ 	.short	0x0003
        /*0012*/ 	.short	0x0010
        /*0014*/ 	.byte	0x00, 0xf0, 0x21, 0x00


	//----- nvinfo : EIATTR_KPARAM_INFO
	.align		4
.L_94:
        /*0018*/ 	.byte	0x04, 0x17
        /*001a*/ 	.short	(.L_96 - .L_95)
.L_95:
        /*001c*/ 	.word	0x00000000
        /*0020*/ 	.short	0x0002
        /*0022*/ 	.short	0x000c
        /*0024*/ 	.byte	0x00, 0xf0, 0x11, 0x00


	//----- nvinfo : EIATTR_KPARAM_INFO
	.align		4
.L_96:
        /*0028*/ 	.byte	0x04, 0x17
        /*002a*/ 	.short	(.L_98 - .L_97)
.L_97:
        /*002c*/ 	.word	0x00000000
        /*0030*/ 	.short	0x0001
        /*0032*/ 	.short	0x0008
        /*0034*/ 	.byte	0x00, 0xf0, 0x11, 0x00


	//----- nvinfo : EIATTR_KPARAM_INFO
	.align		4
.L_98:
        /*0038*/ 	.byte	0x04, 0x17
        /*003a*/ 	.short	(.L_100 - .L_99)
.L_99:
        /*003c*/ 	.word	0x00000000
        /*0040*/ 	.short	0x0000
        /*0042*/ 	.short	0x0000
        /*0044*/ 	.byte	0x00, 0xf5, 0x21, 0x00


	//----- nvinfo : EIATTR_SPARSE_MMA_MASK
	.align		4
.L_100:
        /*0048*/ 	.byte	0x03, 0x50
        /*004a*/ 	.short	0x0000


	//----- nvinfo : EIATTR_MAXREG_COUNT
	.align		4
        /*004c*/ 	.byte	0x03, 0x1b
        /*004e*/ 	.short	0x00ff


	//----- nvinfo : EIATTR_MERCURY_ISA_VERSION
	.align		4
        /*0050*/ 	.byte	0x03, 0x5f
        /*0052*/ 	.short	0x0101


	//----- nvinfo : EIATTR_VRC_CTA_INIT_COUNT
	.align		4
        /*0054*/ 	.byte	0x02, 0x4a
	.zero		1
	.zero		1


	//----- nvinfo : EIATTR_EXIT_INSTR_OFFSETS
	.align		4
        /*0058*/ 	.byte	0x04, 0x1c
        /*005a*/ 	.short	(.L_102 - .L_101)


	//   ....[0]....
.L_101:
        /*005c*/ 	.word	0x00000080


	//   ....[1]....
        /*0060*/ 	.word	0x00002830


	//----- nvinfo : EIATTR_CRS_STACK_SIZE
	.align		4
.L_102:
        /*0064*/ 	.byte	0x04, 0x1e
        /*0066*/ 	.short	(.L_104 - .L_103)
.L_103:
        /*0068*/ 	.word	0x00000000


	//----- nvinfo : EIATTR_CBANK_PARAM_SIZE
	.align		4
.L_104:
        /*006c*/ 	.byte	0x03, 0x19
        /*006e*/ 	.short	0x0018


	//----- nvinfo : EIATTR_PARAM_CBANK
	.align		4
        /*0070*/ 	.byte	0x04, 0x0a
        /*0072*/ 	.short	(.L_106 - .L_105)
	.align		4
.L_105:
        /*0074*/ 	.word	index@(.nv.constant0._Z18init_random_scaledPfifm)
        /*0078*/ 	.short	0x0380
        /*007a*/ 	.short	0x0018


	//----- nvinfo : EIATTR_SW_WAR
	.align		4
.L_106:
        /*007c*/ 	.byte	0x04, 0x36
        /*007e*/ 	.short	(.L_108 - .L_107)
.L_107:
        /*0080*/ 	.word	0x00000008
.L_108:


//--------------------- .nv.callgraph             --------------------------
	.section	.nv.callgraph,"",@"SHT_CUDA_CALLGRAPH"
	.align	4
	.sectionentsize	8
	.align		4
        /*0000*/ 	.word	0x00000000
	.align		4
        /*0004*/ 	.word	0xffffffff
	.align		4
        /*0008*/ 	.word	0x00000000
	.align		4
        /*000c*/ 	.word	0xfffffffe
	.align		4
        /*0010*/ 	.word	0x00000000
	.align		4
        /*0014*/ 	.word	0xfffffffd
	.align		4
        /*0018*/ 	.word	0x00000000
	.align		4
        /*001c*/ 	.word	0xfffffffc


//--------------------- .nv.constant4             --------------------------
	.section	.nv.constant4,"a",@progbits
	.align	8
	.align		8
.nv.constant4:
        /*0000*/ 	.dword	precalc_xorwow_matrix
	.align		8
        /*0008*/ 	.dword	precalc_xorwow_offset_matrix
	.align		8
        /*0010*/ 	.dword	mrg32k3aM1
	.align		8
        /*0018*/ 	.dword	mrg32k3aM2
	.align		8
        /*0020*/ 	.dword	mrg32k3aM1SubSeq
	.align		8
        /*0028*/ 	.dword	mrg32k3aM2SubSeq
	.align		8
        /*0030*/ 	.dword	mrg32k3aM1Seq
	.align		8
        /*0038*/ 	.dword	mrg32k3aM2Seq


//--------------------- .nv.constant3             --------------------------
	.section	.nv.constant3,"a",@progbits
	.align	8
.nv.constant3:
	.type		__cr_lgamma_table,@object
	.size		__cr_lgamma_table,(.L_8 - __cr_lgamma_table)
__cr_lgamma_table:
        /*0000*/ 	.byte	0x00, 0x00, 0x00, 0x00, 0x00, 0x00, 0x00, 0x00, 0x00, 0x00, 0x00, 0x00, 0x00, 0x00, 0x00, 0x00
        /*0010*/ 	.byte	0xef, 0x39, 0xfa, 0xfe, 0x42, 0x2e, 0xe6, 0x3f, 0x02, 0x20, 0x2a, 0xfa, 0x0b, 0xab, 0xfc, 0x3f
        /*0020*/ 	.byte	0xf9, 0x2c, 0x92, 0x7c, 0xa7, 0x6c, 0x09, 0x40, 0xc9, 0x79, 0x44, 0x3c, 0x64, 0x26, 0x13, 0x40
        /*0030*/ 	.byte	0xca, 0x01, 0xcf, 0x3a, 0x27, 0x51, 0x1a, 0x40, 0x30, 0xcc, 0x2d, 0xf3, 0xe1, 0x0c, 0x21, 0x40
        /*0040*/ 	.byte	0x0d, 0xb7, 0xfc, 0x82, 0x8e, 0x35, 0x25, 0x40
.L_8:


//--------------------- .text._Z11compute_msePKfS0_Pfi --------------------------
	.section	.text._Z11compute_msePKfS0_Pfi,"ax",@progbits
	.align	128
        .global         _Z11compute_msePKfS0_Pfi
        .type           _Z11compute_msePKfS0_Pfi,@function
        .size           _Z11compute_msePKfS0_Pfi,(.L_x_37 - _Z11compute_msePKfS0_Pfi)
        .other          _Z11compute_msePKfS0_Pfi,@"STO_CUDA_ENTRY STV_DEFAULT"
_Z11compute_msePKfS0_Pfi:
.text._Z11compute_msePKfS0_Pfi:
[----:B------:R-:W-:Y:S01]  /*0000*/  LDC R1, c[0x0][0x37c] ;  /* 0x0000df00ff017b82 */ /* 0x000fe20000000800 */
[----:B------:R-:W0:Y:S07]  /*0010*/  S2R R0, SR_TID.X ;  /* 0x0000000000007919 */ /* 0x000e2e0000002100 */
[----:B------:R-:W0:Y:S01]  /*0020*/  S2UR UR4, SR_CTAID.X ;  /* 0x00000000000479c3 */ /* 0x000e220000002500 */
[----:B------:R-:W1:Y:S07]  /*0030*/  LDCU UR5, c[0x0][0x398] ;  /* 0x00007300ff0577ac */ /* 0x000e6e0008000800 */
[----:B------:R-:W0:Y:S02]  /*0040*/  LDC R9, c[0x0][0x360] ;  /* 0x0000d800ff097b82 */ /* 0x000e240000000800 */
[----:B0-----:R-:W-:-:S05]  /*0050*/  IMAD R9, R9, UR4, R0 ;  /* 0x0000000409097c24 */ /* 0x001fca000f8e0200 */
[----:B-1----:R-:W-:-:S13]  /*0060*/  ISETP.GE.AND P0, PT, R9, UR5, PT ;  /* 0x0000000509007c0c */ /* 0x002fda000bf06270 */
[----:B------:R-:W-:Y:S05]  /*0070*/  @P0 EXIT ;  /* 0x000000000000094d */ /* 0x000fea0003800000 */
[----:B------:R-:W0:Y:S01]  /*0080*/  LDC.64 R2, c[0x0][0x380] ;  /* 0x0000e000ff027b82 */ /* 0x000e220000000a00 */
[----:B------:R-:W1:Y:S07]  /*0090*/  LDCU.64 UR4, c[0x0][0x358] ;  /* 0x00006b00ff0477ac */ /* 0x000e6e0008000a00 */
[----:B------:R-:W2:Y:S08]  /*00a0*/  LDC.64 R4, c[0x0][0x388] ;  /* 0x0000e200ff047b82 */ /* 0x000eb00000000a00 */
[----:B------:R-:W3:Y:S01]  /*00b0*/  LDC.64 R6, c[0x0][0x390] ;  /* 0x0000e400ff067b82 */ /* 0x000ee20000000a00 */
[----:B0-----:R-:W-:-:S06]  /*00c0*/  IMAD.WIDE R2, R9, 0x4, R2 ;  /* 0x0000000409027825 */ /* 0x001fcc00078e0202 */
[----:B-1----:R-:W4:Y:S01]  /*00d0*/  LDG.E R2, desc[UR4][R2.64] ;  /* 0x0000000402027981 */ /* 0x002f22000c1e1900 */
[----:B--2---:R-:W-:-:S06]  /*00e0*/  IMAD.WIDE R4, R9, 0x4, R4 ;  /* 0x0000000409047825 */ /* 0x004fcc00078e0204 */
[----:B------:R-:W4:Y:S01]  /*00f0*/  LDG.E R5, desc[UR4][R4.64] ;  /* 0x0000000404057981 */ /* 0x000f22000c1e1900 */
[----:B---3--:R-:W-:-:S04]  /*0100*/  IMAD.WIDE R6, R9, 0x4, R6 ;  /* 0x0000000409067825 */ /* 0x008fc800078e0206 */
[----:B----4-:R-:W-:-:S04]  /*0110*/  FADD R0, R2, -R5 ;  /* 0x8000000502007221 */ /* 0x010fc80000000000 */
[----:B------:R-:W-:-:S05]  /*0120*/  FMUL R9, R0, R0 ;  /* 0x0000000000097220 */ /* 0x000fca0000400000 */
[----:B------:R-:W-:Y:S01]  /*0130*/  STG.E desc[UR4][R6.64], R9 ;  /* 0x0000000906007986 */ /* 0x000fe2000c101904 */
[----:B------:R-:W-:Y:S05]  /*0140*/  EXIT ;  /* 0x000000000000794d */ /* 0x000fea0003800000 */
.L_x_0:
[----:B------:R-:W-:-:S00]  /*0150*/  BRA `(.L_x_0) ;  /* 0xfffffffc00fc7947 */ /* 0x000fc0000383ffff */
[----:B------:R-:W-:-:S00]  /*0160*/  NOP ;  /* 0x0000000000007918 */ /* 0x000fc00000000000 */
        /* <DEDUP_REMOVED lines=9> */
.L_x_37:


//--------------------- .text._Z17mlp_svd_truncatedPKfS0_S0_S0_S0_Pfii --------------------------
	.section	.text._Z17mlp_svd_truncatedPKfS0_S0_S0_S0_Pfii,"ax",@progbits
	.align	128
        .global         _Z17mlp_svd_truncatedPKfS0_S0_S0_S0_Pfii
        .type           _Z17mlp_svd_truncatedPKfS0_S0_S0_S0_Pfii,@function
        .size           _Z17mlp_svd_truncatedPKfS0_S0_S0_S0_Pfii,(.L_x_38 - _Z17mlp_svd_truncatedPKfS0_S0_S0_S0_Pfii)
        .other          _Z17mlp_svd_truncatedPKfS0_S0_S0_S0_Pfii,@"STO_CUDA_ENTRY STV_DEFAULT"
_Z17mlp_svd_truncatedPKfS0_S0_S0_S0_Pfii:
.text._Z17mlp_svd_truncatedPKfS0_S0_S0_S0_Pfii:
[----:B------:R-:W0:Y:S01]  /*0000*/  LDC R1, c[0x0][0x37c] ;  /* 0x0000df00ff017b82 */ /* 0x000e220000000800 */
[----:B------:R-:W1:Y:S07]  /*0010*/  S2R R5, SR_TID.X ;  /* 0x0000000000057919 */ /* 0x000e6e0000002100 */
[----:B------:R-:W1:Y:S01]  /*0020*/  S2UR UR4, SR_CTAID.X ;  /* 0x00000000000479c3 */ /* 0x000e620000002500 */
[----:B------:R-:W2:Y:S01]  /*0030*/  LDCU UR5, c[0x0][0x3b0] ;  /* 0x00007600ff0577ac */ /* 0x000ea20008000800 */
[----:B0-----:R-:W-:-:S06]  /*0040*/  IADD3 R1, PT, PT, R1, -0xc00, RZ ;  /* 0xfffff40001017810 */ /* 0x001fcc0007ffe0ff */
[----:B------:R-:W1:Y:S02]  /*0050*/  LDC R0, c[0x0][0x360] ;  /* 0x0000d800ff007b82 */ /* 0x000e640000000800 */
[----:B-1----:R-:W-:-:S05]  /*0060*/  IMAD R0, R0, UR4, R5 ;  /* 0x0000000400007c24 */ /* 0x002fca000f8e0205 */
[----:B--2---:R-:W-:-:S13]  /*0070*/  ISETP.GE.AND P0, PT, R0, UR5, PT ;  /* 0x0000000500007c0c */ /* 0x004fda000bf06270 */
[----:B------:R-:W-:Y:S05]  /*0080*/  @P0 EXIT ;  /* 0x000000000000094d */ /* 0x000fea0003800000 */
[----:B------:R-:W0:Y:S01]  /*0090*/  LDC R14, c[0x0][0x3b4] ;  /* 0x0000ed00ff0e7b82 */ /* 0x000e220000000800 */
[----:B------:R-:W1:Y:S01]  /*00a0*/  LDCU.64 UR6, c[0x0][0x358] ;  /* 0x00006b00ff0677ac */ /* 0x000e620008000a00 */
[----:B------:R-:W-:Y:S02]  /*00b0*/  IADD3 R15, PT, PT, R1, 0x800, RZ ;  /* 0x00000800010f7810 */ /* 0x000fe40007ffe0ff */
[----:B0-----:R-:W-:-:S13]  /*00c0*/  ISETP.GT.AND P0, PT, R14, RZ, PT ;  /* 0x000000ff0e00720c */ /* 0x001fda0003f04270 */
[----:B-1----:R-:W-:Y:S05]  /*00d0*/  @P0 BRA `(.L_x_1) ;  /* 0x0000000800040947 */ /* 0x002fea0003800000 */
[----:B------:R0:W-:Y:S04]  /*00e0*/  STL.128 [R1], RZ ;  /* 0x000000ff01007387 */ /* 0x0001e80000100c00 */
[----:B------:R0:W-:Y:S04]  /*00f0*/  STL.128 [R1+0x10], RZ ;  /* 0x000010ff01007387 */ /* 0x0001e80000100c00 */
        /* <DEDUP_REMOVED lines=125> */
[----:B------:R0:W-:Y:S01]  /*08d0*/  STL.128 [R1+0x7f0], RZ ;  /* 0x0007f0ff01007387 */ /* 0x0001e20000100c00 */
[----:B------:R-:W-:Y:S05]  /*08e0*/  BRA `(.L_x_2) ;  /* 0x0000003400587947 */ /* 0x000fea0003800000 */
.L_x_1:
[----:B------:R-:W0:Y:S08]  /*08f0*/  LDC R0, c[0x0][0x360] ;  /* 0x0000d800ff007b82 */ /* 0x000e300000000800 */
[----:B------:R-:W1:Y:S01]  /*0900*/  LDC.64 R2, c[0x0][0x380] ;  /* 0x0000e000ff027b82 */ /* 0x000e620000000a00 */
[----:B0-----:R-:W-:-:S05]  /*0910*/  IMAD R0, R0, UR4, R5 ;  /* 0x0000000400007c24 */ /* 0x001fca000f8e0205 */
[----:B------:R-:W-:-:S05]  /*0920*/  SHF.L.U32 R5, R0, 0x7, RZ ;  /* 0x0000000700057819 */ /* 0x000fca00000006ff */
[----:B-1----:R-:W-:-:S05]  /*0930*/  IMAD.WIDE R2, R5, 0x4, R2 ;  /* 0x0000000405027825 */ /* 0x002fca00078e0202 */
[----:B------:R0:W5:Y:S04]  /*0940*/  LDG.E.CONSTANT R16, desc[UR6][R2.64+0x1fc] ;  /* 0x0001fc0602107981 */ /* 0x000168000c1e9900 */
        /* <DEDUP_REMOVED lines=126> */
[----:B------:R0:W5:Y:S01]  /*1130*/  LDG.E.CONSTANT R142, desc[UR6][R2.64+0x1f8] ;  /* 0x0001f806028e7981 */ /* 0x000162000c1e9900 */
[----:B------:R-:W-:-:S07]  /*1140*/  HFMA2 R143, -RZ, RZ, 0, 0 ;  /* 0x00000000ff8f7431 */ /* 0x000fce00000001ff */
.L_x_3:
[----:B0-----:R-:W0:Y:S01]  /*1150*/  LDC.64 R2, c[0x0][0x388] ;  /* 0x0000e200ff027b82 */ /* 0x001e220000000a00 */
[----:B------:R-:W-:-:S04]  /*1160*/  IADD3 R5, PT, PT, R143, R14, RZ ;  /* 0x0000000e8f057210 */ /* 0x000fc80007ffe0ff */
[----:B------:R-:W-:-:S04]  /*1170*/  IADD3 R145, PT, PT, R5, R14, RZ ;  /* 0x0000000e05917210 */ /* 0x000fc80007ffe0ff */
[----:B------:R-:W-:Y:S01]  /*1180*/  IADD3 R9, PT, PT, R145, R14, RZ ;  /* 0x0000000e91097210 */ /* 0x000fe20007ffe0ff */
[----:B0-----:R-:W-:-:S04]  /*1190*/  IMAD.WIDE.U32 R6, R143, 0x4, R2 ;  /* 0x000000048f067825 */ /* 0x001fc800078e0002 */
[--C-:B------:R-:W-:Y:S01]  /*11a0*/  IMAD.WIDE.U32 R4, R5, 0x4, R2.reuse ;  /* 0x0000000405047825 */ /* 0x100fe200078e0002 */
[----:B------:R0:W2:Y:S03]  /*11b0*/  LDG.E.CONSTANT R147, desc[UR6][R6.64] ;  /* 0x0000000606937981 */ /* 0x0000a6000c1e9900 */
[--C-:B------:R-:W-:Y:S01]  /*11c0*/  IMAD.WIDE.U32 R144, R145, 0x4, R2.reuse ;  /* 0x0000000491907825 */ /* 0x100fe200078e0002 */
[----:B------:R1:W3:Y:S03]  /*11d0*/  LDG.E.CONSTANT R146, desc[UR6][R4.64] ;  /* 0x0000000604927981 */ /* 0x0002e6000c1e9900 */
[C-C-:B------:R-:W-:Y:S01]  /*11e0*/  IMAD.WIDE.U32 R12, R9.reuse, 0x4, R2.reuse ;  /* 0x00000004090c7825 */ /* 0x140fe200078e0002 */
[-C--:B------:R-:W-:Y:S01]  /*11f0*/  IADD3 R9, PT, PT, R9, R14.reuse, RZ ;  /* 0x0000000e09097210 */ /* 0x080fe20007ffe0ff */
[----:B------:R-:W4:Y:S03]  /*1200*/  LDG.E.CONSTANT R151, desc[UR6][R144.64] ;  /* 0x0000000690977981 */ /* 0x000f26000c1e9900 */
[CC--:B------:R-:W-:Y:S01]  /*1210*/  IADD3 R149, PT, PT, R9.reuse, R14.reuse, RZ ;  /* 0x0000000e09957210 */ /* 0x0c0fe20007ffe0ff */
[--C-:B------:R-:W-:Y:S01]  /*1220*/  IMAD.WIDE.U32 R10, R9, 0x4, R2.reuse ;  /* 0x00000004090a7825 */ /* 0x100fe200078e0002 */
[----:B------:R1:W4:Y:S02]  /*1230*/  LDG.E.CONSTANT R150, desc[UR6][R12.64] ;  /* 0x000000060c967981 */ /* 0x000324000c1e9900 */
[C---:B------:R-:W-:Y:S01]  /*1240*/  IADD3 R153, PT, PT, R149.reuse, R14, RZ ;  /* 0x0000000e95997210 */ /* 0x040fe20007ffe0ff */
[----:B------:R-:W-:-:S02]  /*1250*/  IMAD.WIDE.U32 R8, R149, 0x4, R2 ;  /* 0x0000000495087825 */ /* 0x000fc400078e0002 */
[----:B------:R-:W4:Y:S01]  /*1260*/  LDG.E.CONSTANT R11, desc[UR6][R10.64] ;  /* 0x000000060a0b7981 */ /* 0x000f22000c1e9900 */
[CC--:B------:R-:W-:Y:S01]  /*1270*/  IADD3 R149, PT, PT, R153.reuse, R14.reuse, RZ ;  /* 0x0000000e99957210 */ /* 0x0c0fe20007ffe0ff */
[--C-:B0-----:R-:W-:Y:S02]  /*1280*/  IMAD.WIDE.U32 R6, R153, 0x4, R2.reuse ;  /* 0x0000000499067825 */ /* 0x101fe400078e0002 */
[----:B------:R0:W4:Y:S02]  /*1290*/  LDG.E.CONSTANT R154, desc[UR6][R8.64] ;  /* 0x00000006089a7981 */ /* 0x000124000c1e9900 */
[C---:B-1----:R-:W-:Y:S02]  /*12a0*/  IMAD.WIDE.U32 R4, R149.reuse, 0x4, R2 ;  /* 0x0000000495047825 */ /* 0x042fe400078e0002 */
[----:B------:R-:W4:Y:S01]  /*12b0*/  LDG.E.CONSTANT R145, desc[UR6][R6.64] ;  /* 0x0000000606917981 */ /* 0x000f22000c1e9900 */
[----:B------:R-:W-:-:S03]  /*12c0*/  IADD3 R149, PT, PT, R149, R14, RZ ;  /* 0x0000000e95957210 */ /* 0x000fc60007ffe0ff */
[----:B------:R1:W4:Y:S02]  /*12d0*/  LDG.E.CONSTANT R152, desc[UR6][R4.64] ;  /* 0x0000000604987981 */ /* 0x000324000c1e9900 */
[----:B------:R-:W-:-:S05]  /*12e0*/  IMAD.WIDE.U32 R12, R149, 0x4, R2 ;  /* 0x00000004950c7825 */ /* 0x000fca00078e0002 */
[----:B------:R4:W4:Y:S01]  /*12f0*/  LDG.E.CONSTANT R153, desc[UR6][R12.64] ;  /* 0x000000060c997981 */ /* 0x000922000c1e9900 */
[----:B------:R-:W-:-:S04]  /*1300*/  IADD3 R149, PT, PT, R149, R14, RZ ;  /* 0x0000000e95957210 */ /* 0x000fc80007ffe0ff */
[C---:B------:R-:W-:Y:S01]  /*1310*/  IADD3 R155, PT, PT, R149.reuse, R14, RZ ;  /* 0x0000000e959b7210 */ /* 0x040fe20007ffe0ff */
[----:B------:R-:W-:-:S04]  /*1320*/  IMAD.WIDE.U32 R162, R149, 0x4, R2 ;  /* 0x0000000495a27825 */ /* 0x000fc800078e0002 */
[C-C-:B0-----:R-:W-:Y:S01]  /*1330*/  IMAD.WIDE.U32 R8, R155.reuse, 0x4, R2.reuse ;  /* 0x000000049b087825 */ /* 0x141fe200078e0002 */
[-C--:B------:R-:W-:Y:S01]  /*1340*/  IADD3 R155, PT, PT, R155, R14.reuse, RZ ;  /* 0x0000000e9b9b7210 */ /* 0x080fe20007ffe0ff */
[----:B------:R-:W4:Y:S04]  /*1350*/  LDG.E.CONSTANT R162, desc[UR6][R162.64] ;  /* 0x00000006a2a27981 */ /* 0x000f28000c1e9900 */
[C---:B-1----:R-:W-:Y:S01]  /*1360*/  IMAD.WIDE.U32 R4, R155.reuse, 0x4, R2 ;  /* 0x000000049b047825 */ /* 0x042fe200078e0002 */
[----:B------:R-:W-:Y:S01]  /*1370*/  IADD3 R155, PT, PT, R155, R14, RZ ;  /* 0x0000000e9b9b7210 */ /* 0x000fe20007ffe0ff */
[----:B------:R0:W4:Y:S04]  /*1380*/  LDG.E.CONSTANT R149, desc[UR6][R8.64] ;  /* 0x0000000608957981 */ /* 0x000128000c1e9900 */
[----:B------:R1:W4:Y:S01]  /*1390*/  LDG.E.CONSTANT R148, desc[UR6][R4.64] ;  /* 0x0000000604947981 */ /* 0x000322000c1e9900 */
[----:B--2--5:R-:W-:-:S04]  /*13a0*/  FFMA R6, R0, R147, RZ ;  /* 0x0000009300067223 */ /* 0x024fc800000000ff */
[----:B---3--:R-:W-:-:S04]  /*13b0*/  FFMA R7, R17, R146, R6 ;  /* 0x0000009211077223 */ /* 0x008fc80000000006 */
[----:B----4-:R-:W-:Y:S01]  /*13c0*/  FFMA R6, R18, R151, R7 ;  /* 0x0000009712067223 */ /* 0x010fe20000000007 */
[----:B------:R-:W-:-:S03]  /*13d0*/  IADD3 R151, PT, PT, R155, R14, RZ ;  /* 0x0000000e9b977210 */ /* 0x000fc60007ffe0ff */
[----:B------:R-:W-:Y:S01]  /*13e0*/  FFMA R13, R19, R150, R6 ;  /* 0x00000096130d7223 */ /* 0x000fe20000000006 */
[----:B------:R-:W-:Y:S01]  /*13f0*/  IMAD.WIDE.U32 R6, R155, 0x4, R2 ;  /* 0x000000049b067825 */ /* 0x000fe200078e0002 */
[----:B------:R-:W-:-:S03]  /*1400*/  IADD3 R155, PT, PT, R151, R14, RZ ;  /* 0x0000000e979b7210 */ /* 0x000fc60007ffe0ff */
[----:B0-----:R-:W-:Y:S01]  /*1410*/  FFMA R8, R20, R11, R13 ;  /* 0x0000000b14087223 */ /* 0x001fe2000000000d */
[----:B------:R-:W-:Y:S01]  /*1420*/  IADD3 R13, PT, PT, R155, R14, RZ ;  /* 0x0000000e9b0d7210 */ /* 0x000fe20007ffe0ff */
[----:B------:R-:W-:Y:S01]  /*1430*/  IMAD.WIDE.U32 R150, R151, 0x4, R2 ;  /* 0x0000000497967825 */ /* 0x000fe200078e0002 */
[----:B------:R0:W2:Y:S03]  /*1440*/  LDG.E.CONSTANT R147, desc[UR6][R6.64] ;  /* 0x0000000606937981 */ /* 0x0000a6000c1e9900 */
[----:B------:R-:W-:Y:S01]  /*1450*/  FFMA R9, R21, R154, R8 ;  /* 0x0000009a15097223 */ /* 0x000fe20000000008 */
[-C--:B------:R-:W-:Y:S01]  /*1460*/  IADD3 R157, PT, PT, R13, R14.reuse, RZ ;  /* 0x0000000e0d9d7210 */ /* 0x080fe20007ffe0ff */
[----:B------:R-:W-:Y:S01]  /*1470*/  IMAD.WIDE.U32 R10, R155, 0x4, R2 ;  /* 0x000000049b0a7825 */ /* 0x000fe200078e0002 */
[----:B------:R3:W4:Y:S03]  /*1480*/  LDG.E.CONSTANT R146, desc[UR6][R150.64] ;  /* 0x0000000696927981 */ /* 0x000726000c1e9900 */
[----:B------:R-:W-:Y:S01]  /*1490*/  FFMA R8, R22, R145, R9 ;  /* 0x0000009116087223 */ /* 0x000fe20000000009 */
[----:B-1----:R-:W-:Y:S01]  /*14a0*/  IMAD.WIDE.U32 R4, R13, 0x4, R2 ;  /* 0x000000040d047825 */ /* 0x002fe200078e0002 */
[----:B------:R-:W-:Y:S01]  /*14b0*/  IADD3 R13, PT, PT, R157, R14, RZ ;  /* 0x0000000e9d0d7210 */ /* 0x000fe20007ffe0ff */
[----:B------:R-:W4:Y:S02]  /*14c0*/  LDG.E.CONSTANT R145, desc[UR6][R10.64] ;  /* 0x000000060a917981 */ /* 0x000f24000c1e9900 */
[----:B------:R-:W-:Y:S01]  /*14d0*/  FFMA R155, R23, R152, R8 ;  /* 0x00000098179b7223 */ /* 0x000fe20000000008 */
[--C-:B------:R-:W-:Y:S01]  /*14e0*/  IMAD.WIDE.U32 R8, R157, 0x4, R2.reuse ;  /* 0x000000049d087825 */ /* 0x100fe200078e0002 */
[CC--:B0-----:R-:W-:Y:S01]  /*14f0*/  IADD3 R7, PT, PT, R13.reuse, R14.reuse, RZ ;  /* 0x0000000e0d077210 */ /* 0x0c1fe20007ffe0ff */
[----:B------:R0:W4:Y:S02]  /*1500*/  LDG.E.CONSTANT R144, desc[UR6][R4.64] ;  /* 0x0000000604907981 */ /* 0x000124000c1e9900 */
[--C-:B------:R-:W-:Y:S01]  /*1510*/  IMAD.WIDE.U32 R12, R13, 0x4, R2.reuse ;  /* 0x000000040d0c7825 */ /* 0x100fe200078e0002 */
[CC--:B------:R-:W-:Y:S01]  /*1520*/  IADD3 R161, PT, PT, R7.reuse, R14.reuse, RZ ;  /* 0x0000000e07a17210 */ /* 0x0c0fe20007ffe0ff */
[----:B------:R1:W4:Y:S02]  /*1530*/  LDG.E.CONSTANT R159, desc[UR6][R8.64] ;  /* 0x00000006089f7981 */ /* 0x000324000c1e9900 */
[----:B------:R-:W-:Y:S01]  /*1540*/  IMAD.WIDE.U32 R6, R7, 0x4, R2 ;  /* 0x0000000407067825 */ /* 0x000fe200078e0002 */
[CC--:B---3--:R-:W-:Y:S01]  /*1550*/  IADD3 R151, PT, PT, R161.reuse, R14.reuse, RZ ;  /* 0x0000000ea1977210 */ /* 0x0c8fe20007ffe0ff */
[----:B------:R3:W4:Y:S02]  /*1560*/  LDG.E.CONSTANT R158, desc[UR6][R12.64] ;  /* 0x000000060c9e7981 */ /* 0x000724000c1e9900 */
[----:B------:R-:W-:Y:S01]  /*1570*/  FFMA R160, R24, R153, R155 ;  /* 0x0000009918a07223 */ /* 0x000fe2000000009b */
[--C-:B0-----:R-:W-:Y:S01]  /*1580*/  IMAD.WIDE.U32 R4, R161, 0x4, R2.reuse ;  /* 0x00000004a1047825 */ /* 0x101fe200078e0002 */
[CC--:B------:R-:W-:Y:S01]  /*1590*/  IADD3 R153, PT, PT, R151.reuse, R14.reuse, RZ ;  /* 0x0000000e97997210 */ /* 0x0c0fe20007ffe0ff */
[----:B------:R0:W4:Y:S02]  /*15a0*/  LDG.E.CONSTANT R157, desc[UR6][R6.64] ;  /* 0x00000006069d7981 */ /* 0x000124000c1e9900 */
[--C-:B------:R-:W-:Y:S01]  /*15b0*/  IMAD.WIDE.U32 R10, R151, 0x4, R2.reuse ;  /* 0x00000004970a7825 */ /* 0x100fe200078e0002 */
[CC--:B------:R-:W-:Y:S01]  /*15c0*/  IADD3 R165, PT, PT, R153.reuse, R14.reuse, RZ ;  /* 0x0000000e99a57210 */ /* 0x0c0fe20007ffe0ff */
[----:B------:R0:W4:Y:S02]  /*15d0*/  LDG.E.CONSTANT R156, desc[UR6][R4.64] ;  /* 0x00000006049c7981 */ /* 0x000124000c1e9900 */
[--C-:B-1----:R-:W-:Y:S01]  /*15e0*/  IMAD.WIDE.U32 R8, R153, 0x4, R2.reuse ;  /* 0x0000000499087825 */ /* 0x102fe200078e0002 */
[C---:B---3--:R-:W-:Y:S01]  /*15f0*/  IADD3 R13, PT, PT, R165.reuse, R14, RZ ;  /* 0x0000000ea50d7210 */ /* 0x048fe20007ffe0ff */
[----:B------:R1:W3:Y:S02]  /*1600*/  LDG.E.CONSTANT R155, desc[UR6][R10.64] ;  /* 0x000000060a9b7981 */ /* 0x0002e4000c1e9900 */
[----:B------:R-:W-:-:S02]  /*1610*/  IMAD.WIDE.U32 R164, R165, 0x4, R2 ;  /* 0x00000004a5a47825 */ /* 0x000fc400078e0002 */
[----:B------:R1:W3:Y:S02]  /*1620*/  LDG.E.CONSTANT R154, desc[UR6][R8.64] ;  /* 0x00000006089a7981 */ /* 0x0002e4000c1e9900 */
[C-C-:B0-----:R-:W-:Y:S01]  /*1630*/  IMAD.WIDE.U32 R6, R13.reuse, 0x4, R2.reuse ;  /* 0x000000040d067825 */ /* 0x141fe200078e0002 */
[-C--:B------:R-:W-:Y:S01]  /*1640*/  IADD3 R13, PT, PT, R13, R14.reuse, RZ ;  /* 0x0000000e0d0d7210 */ /* 0x080fe20007ffe0ff */
[----:B------:R-:W3:Y:S03]  /*1650*/  LDG.E.CONSTANT R153, desc[UR6][R164.64] ;  /* 0x00000006a4997981 */ /* 0x000ee6000c1e9900 */
[CC--:B------:R-:W-:Y:S01]  /*1660*/  IADD3 R151, PT, PT, R13.reuse, R14.reuse, RZ ;  /* 0x0000000e0d977210 */ /* 0x0c0fe20007ffe0ff */
[--C-:B------:R-:W-:Y:S01]  /*1670*/  IMAD.WIDE.U32 R4, R13, 0x4, R2.reuse ;  /* 0x000000040d047825 */ /* 0x100fe200078e0002 */
[----:B------:R0:W3:Y:S02]  /*1680*/  LDG.E.CONSTANT R152, desc[UR6][R6.64] ;  /* 0x0000000606987981 */ /* 0x0000e4000c1e9900 */
[C---:B-1----:R-:W-:Y:S01]  /*1690*/  IADD3 R11, PT, PT, R151.reuse, R14, RZ ;  /* 0x0000000e970b7210 */ /* 0x042fe20007ffe0ff */
[----:B------:R-:W-:-:S02]  /*16a0*/  IMAD.WIDE.U32 R12, R151, 0x4, R2 ;  /* 0x00000004970c7825 */ /* 0x000fc400078e0002 */
[----:B------:R1:W3:Y:S01]  /*16b0*/  LDG.E.CONSTANT R151, desc[UR6][R4.64] ;  /* 0x0000000604977981 */ /* 0x0002e2000c1e9900 */
[CC--:B------:R-:W-:Y:S01]  /*16c0*/  IADD3 R161, PT, PT, R11.reuse, R14.reuse, RZ ;  /* 0x0000000e0ba17210 */ /* 0x0c0fe20007ffe0ff */
[--C-:B------:R-:W-:Y:S02]  /*16d0*/  IMAD.WIDE.U32 R10, R11, 0x4, R2.reuse ;  /* 0x000000040b0a7825 */ /* 0x100fe400078e0002 */
[----:B------:R1:W3:Y:S01]  /*16e0*/  LDG.E.CONSTANT R150, desc[UR6][R12.64] ;  /* 0x000000060c967981 */ /* 0x0002e2000c1e9900 */
[CC--:B------:R-:W-:Y:S01]  /*16f0*/  IADD3 R163, PT, PT, R161.reuse, R14.reuse, RZ ;  /* 0x0000000ea1a37210 */ /* 0x0c0fe20007ffe0ff */
[--C-:B------:R-:W-:Y:S02]  /*1700*/  IMAD.WIDE.U32 R8, R161, 0x4, R2.reuse ;  /* 0x00000004a1087825 */ /* 0x100fe400078e0002 */
[----:B------:R-:W3:Y:S02]  /*1710*/  LDG.E.CONSTANT R161, desc[UR6][R10.64] ;  /* 0x000000060aa17981 */ /* 0x000ee4000c1e9900 */
[C-C-:B0-----:R-:W-:Y:S01]  /*1720*/  IMAD.WIDE.U32 R6, R163.reuse, 0x4, R2.reuse ;  /* 0x00000004a3067825 */ /* 0x141fe200078e0002 */
[-C--:B------:R-:W-:Y:S01]  /*1730*/  IADD3 R165, PT, PT, R163, R14.reuse, RZ ;  /* 0x0000000ea3a57210 */ /* 0x080fe20007ffe0ff */
[----:B------:R-:W3:Y:S04]  /*1740*/  LDG.E.CONSTANT R164, desc[UR6][R8.64] ;  /* 0x0000000608a47981 */ /* 0x000ee8000c1e9900 */
[----:B------:R-:W3:Y:S01]  /*1750*/  LDG.E.CONSTANT R7, desc[UR6][R6.64] ;  /* 0x0000000606077981 */ /* 0x000ee2000c1e9900 */
[C---:B-1----:R-:W-:Y:S01]  /*1760*/  IMAD.WIDE.U32 R4, R165.reuse, 0x4, R2 ;  /* 0x00000004a5047825 */ /* 0x042fe200078e0002 */
[----:B------:R-:W-:-:S04]  /*1770*/  IADD3 R165, PT, PT, R165, R14, RZ ;  /* 0x0000000ea5a57210 */ /* 0x000fc80007ffe0ff */
[----:B------:R0:W3:Y:S01]  /*1780*/  LDG.E.CONSTANT R163, desc[UR6][R4.64] ;  /* 0x0000000604a37981 */ /* 0x0000e2000c1e9900 */
[----:B------:R-:W-:-:S06]  /*1790*/  IMAD.WIDE.U32 R12, R165, 0x4, R2 ;  /* 0x00000004a50c7825 */ /* 0x000fcc00078e0002 */
[----:B------:R-:W3:Y:S01]  /*17a0*/  LDG.E.CONSTANT R13, desc[UR6][R12.64] ;  /* 0x000000060c0d7981 */ /* 0x000ee2000c1e9900 */
[----:B0-----:R-:W-:-:S05]  /*17b0*/  IADD3 R5, PT, PT, R165, R14, RZ ;  /* 0x0000000ea5057210 */ /* 0x001fca0007ffe0ff */
[C---:B------:R-:W-:Y:S01]  /*17c0*/  IMAD.WIDE.U32 R10, R5.reuse, 0x4, R2 ;  /* 0x00000004050a7825 */ /* 0x040fe200078e0002 */
[----:B------:R-:W-:-:S04]  /*17d0*/  IADD3 R5, PT, PT, R5, R14, RZ ;  /* 0x0000000e05057210 */ /* 0x000fc80007ffe0ff */
[----:B------:R0:W3:Y:S01]  /*17e0*/  LDG.E.CONSTANT R165, desc[UR6][R10.64] ;  /* 0x000000060aa57981 */ /* 0x0000e2000c1e9900 */
[----:B------:R-:W-:-:S06]  /*17f0*/  IMAD.WIDE.U32 R8, R5, 0x4, R2 ;  /* 0x0000000405087825 */ /* 0x000fcc00078e0002 */
[----:B------:R1:W3:Y:S01]  /*1800*/  LDG.E.CONSTANT R9, desc[UR6][R8.64] ;  /* 0x0000000608097981 */ /* 0x0002e2000c1e9900 */
[----:B------:R-:W-:-:S04]  /*1810*/  FFMA R160, R25, R162, R160 ;  /* 0x000000a219a07223 */ /* 0x000fc800000000a0 */
[----:B------:R-:W-:-:S04]  /*1820*/  FFMA R162, R26, R149, R160 ;  /* 0x000000951aa27223 */ /* 0x000fc800000000a0 */
[----:B------:R-:W-:Y:S01]  /*1830*/  FFMA R148, R27, R148, R162 ;  /* 0x000000941b947223 */ /* 0x000fe200000000a2 */
[----:B------:R-:W-:-:S05]  /*1840*/  IADD3 R6, PT, PT, R5, R14, RZ ;  /* 0x0000000e05067210 */ /* 0x000fca0007ffe0ff */
[----:B------:R-:W-:-:S05]  /*1850*/  IMAD.WIDE.U32 R4, R6, 0x4, R2 ;  /* 0x0000000406047825 */ /* 0x000fca00078e0002 */
[----:B------:R1:W3:Y:S01]  /*1860*/  LDG.E.CONSTANT R160, desc[UR6][R4.64] ;  /* 0x0000000604a07981 */ /* 0x0002e2000c1e9900 */
[----:B------:R-:W-:-:S05]  /*1870*/  IADD3 R6, PT, PT, R6, R14, RZ ;  /* 0x0000000e06067210 */ /* 0x000fca0007ffe0ff */
[----:B0-----:R-:W-:-:S05]  /*1880*/  IMAD.WIDE.U32 R10, R6, 0x4, R2 ;  /* 0x00000004060a7825 */ /* 0x001fca00078e0002 */
[----:B------:R0:W3:Y:S01]  /*1890*/  LDG.E.CONSTANT R149, desc[UR6][R10.64] ;  /* 0x000000060a957981 */ /* 0x0000e2000c1e9900 */
[----:B--2---:R-:W-:-:S04]  /*18a0*/  FFMA R148, R28, R147, R148 ;  /* 0x000000931c947223 */ /* 0x004fc80000000094 */
[----:B----4-:R-:W-:-:S04]  /*18b0*/  FFMA R147, R29, R146, R148 ;  /* 0x000000921d937223 */ /* 0x010fc80000000094 */
[----:B-1----:R-:W-:-:S04]  /*18c0*/  FFMA R8, R30, R145, R147 ;  /* 0x000000911e087223 */ /* 0x002fc80000000093 */
[----:B------:R-:W-:-:S04]  /*18d0*/  FFMA R145, R31, R144, R8 ;  /* 0x000000901f917223 */ /* 0x000fc80000000008 */
[----:B------:R-:W-:-:S04]  /*18e0*/  FFMA R8, R32, R159, R145 ;  /* 0x0000009f20087223 */ /* 0x000fc80000000091 */
[----:B------:R-:W-:-:S04]  /*18f0*/  FFMA R145, R33, R158, R8 ;  /* 0x0000009e21917223 */ /* 0x000fc80000000008 */
[----:B------:R-:W-:-:S04]  /*1900*/  FFMA R4, R34, R157, R145 ;  /* 0x0000009d22047223 */ /* 0x000fc80000000091 */
[----:B------:R-:W-:-:S04]  /*1910*/  FFMA R5, R35, R156, R4 ;  /* 0x0000009c23057223 */ /* 0x000fc80000000004 */
[----:B---3--:R-:W-:-:S04]  /*1920*/  FFMA R4, R36, R155, R5 ;  /* 0x0000009b24047223 */ /* 0x008fc80000000005 */
[----:B------:R-:W-:-:S04]  /*1930*/  FFMA R5, R37, R154, R4 ;  /* 0x0000009a25057223 */ /* 0x000fc80000000004 */
[----:B------:R-:W-:-:S04]  /*1940*/  FFMA R4, R38, R153, R5 ;  /* 0x0000009926047223 */ /* 0x000fc80000000005 */
[----:B------:R-:W-:Y:S01]  /*1950*/  FFMA R5, R39, R152, R4 ;  /* 0x0000009827057223 */ /* 0x000fe20000000004 */
[----:B------:R-:W-:-:S03]  /*1960*/  IADD3 R155, PT, PT, R6, R14, RZ ;  /* 0x0000000e069b7210 */ /* 0x000fc60007ffe0ff */
[----:B------:R-:W-:Y:S01]  /*1970*/  FFMA R4, R40, R151, R5 ;  /* 0x0000009728047223 */ /* 0x000fe20000000005 */
[----:B------:R-:W-:-:S03]  /*1980*/  IADD3 R153, PT, PT, R155, R14, RZ ;  /* 0x0000000e9b997210 */ /* 0x000fc60007ffe0ff */
[----:B------:R-:W-:Y:S01]  /*1990*/  FFMA R5, R41, R150, R4 ;  /* 0x0000009629057223 */ /* 0x000fe20000000004 */
[----:B------:R-:W-:Y:S01]  /*19a0*/  IMAD.WIDE.U32 R154, R155, 0x4, R2 ;  /* 0x000000049b9a7825 */ /* 0x000fe200078e0002 */
[----:B------:R-:W-:-:S03]  /*19b0*/  IADD3 R151, PT, PT, R153, R14, RZ ;  /* 0x0000000e99977210 */ /* 0x000fc60007ffe0ff */
[----:B------:R-:W-:Y:S01]  /*19c0*/  FFMA R4, R42, R161, R5 ;  /* 0x000000a12a047223 */ /* 0x000fe20000000005 */
[----:B------:R-:W-:Y:S01]  /*19d0*/  IMAD.WIDE.U32 R152, R153, 0x4, R2 ;  /* 0x0000000499987825 */ /* 0x000fe200078e0002 */
[----:B0-----:R-:W-:Y:S01]  /*19e0*/  IADD3 R11, PT, PT, R151, R14, RZ ;  /* 0x0000000e970b7210 */ /* 0x001fe20007ffe0ff */
[----:B------:R0:W2:Y:S02]  /*19f0*/  LDG.E.CONSTANT R144, desc[UR6][R154.64] ;  /* 0x000000069a907981 */ /* 0x0000a4000c1e9900 */
[----:B------:R-:W-:Y:S01]  /*1a00*/  FFMA R5, R43, R164, R4 ;  /* 0x000000a42b057223 */ /* 0x000fe20000000004 */
[----:B------:R-:W-:Y:S01]  /*1a10*/  IMAD.WIDE.U32 R150, R151, 0x4, R2 ;  /* 0x0000000497967825 */ /* 0x000fe200078e0002 */
[----:B------:R1:W3:Y:S03]  /*1a20*/  LDG.E.CONSTANT R145, desc[UR6][R152.64] ;  /* 0x0000000698917981 */ /* 0x0002e6000c1e9900 */
[----:B------:R-:W-:Y:S01]  /*1a30*/  FFMA R4, R44, R7, R5 ;  /* 0x000000072c047223 */ /* 0x000fe20000000005 */
[CC--:B------:R-:W-:Y:S01]  /*1a40*/  IADD3 R5, PT, PT, R11.reuse, R14.reuse, RZ ;  /* 0x0000000e0b057210 */ /* 0x0c0fe20007ffe0ff */
[----:B------:R-:W-:Y:S01]  /*1a50*/  IMAD.WIDE.U32 R10, R11, 0x4, R2 ;  /* 0x000000040b0a7825 */ /* 0x000fe200078e0002 */
[----:B------:R-:W4:Y:S02]  /*1a60*/  LDG.E.CONSTANT R146, desc[UR6][R150.64] ;  /* 0x0000000696927981 */ /* 0x000f24000c1e9900 */
[-C--:B------:R-:W-:Y:S01]  /*1a70*/  IADD3 R7, PT, PT, R5, R14.reuse, RZ ;  /* 0x0000000e05077210 */ /* 0x080fe20007ffe0ff */
[----:B------:R-:W-:Y:S01]  /*1a80*/  FFMA R163, R45, R163, R4 ;  /* 0x000000a32da37223 */ /* 0x000fe20000000004 */
[----:B------:R-:W-:Y:S01]  /*1a90*/  IMAD.WIDE.U32 R4, R5, 0x4, R2 ;  /* 0x0000000405047825 */ /* 0x000fe200078e0002 */
[----:B------:R-:W4:Y:S01]  /*1aa0*/  LDG.E.CONSTANT R147, desc[UR6][R10.64] ;  /* 0x000000060a937981 */ /* 0x000f22000c1e9900 */
[----:B------:R-:W-:-:S02]  /*1ab0*/  IADD3 R157, PT, PT, R7, R14, RZ ;  /* 0x0000000e079d7210 */ /* 0x000fc40007ffe0ff */
[----:B0-----:R-:W-:Y:S01]  /*1ac0*/  IMAD.WIDE.U32 R154, R7, 0x4, R2 ;  /* 0x00000004079a7825 */ /* 0x001fe200078e0002 */
[----:B------:R0:W4:Y:S01]  /*1ad0*/  LDG.E.CONSTANT R148, desc[UR6][R4.64] ;  /* 0x0000000604947981 */ /* 0x000122000c1e9900 */
[CC--:B-1----:R-:W-:Y:S02]  /*1ae0*/  IADD3 R153, PT, PT, R157.reuse, R14.reuse, RZ ;  /* 0x0000000e9d997210 */ /* 0x0c2fe40007ffe0ff */
[----:B------:R-:W-:Y:S01]  /*1af0*/  FFMA R6, R46, R13, R163 ;  /* 0x0000000d2e067223 */ /* 0x000fe200000000a3 */
[----:B------:R-:W-:Y:S01]  /*1b00*/  IMAD.WIDE.U32 R12, R157, 0x4, R2 ;  /* 0x000000049d0c7825 */ /* 0x000fe200078e0002 */
[----:B------:R-:W4:Y:S01]  /*1b10*/  LDG.E.CONSTANT R151, desc[UR6][R154.64] ;  /* 0x000000069a977981 */ /* 0x000f22000c1e9900 */
[----:B------:R-:W-:-:S03]  /*1b20*/  IADD3 R157, PT, PT, R153, R14, RZ ;  /* 0x0000000e999d7210 */ /* 0x000fc60007ffe0ff */
[----:B------:R1:W4:Y:S01]  /*1b30*/  LDG.E.CONSTANT R150, desc[UR6][R12.64] ;  /* 0x000000060c967981 */ /* 0x000322000c1e9900 */
[----:B------:R-:W-:Y:S01]  /*1b40*/  IADD3 R159, PT, PT, R157, R14, RZ ;  /* 0x0000000e9d9f7210 */ /* 0x000fe20007ffe0ff */
[----:B------:R-:W-:Y:S01]  /*1b50*/  FFMA R165, R47, R165, R6 ;  /* 0x000000a52fa57223 */ /* 0x000fe20000000006 */
[----:B------:R-:W-:-:S04]  /*1b60*/  IMAD.WIDE.U32 R6, R153, 0x4, R2 ;  /* 0x0000000499067825 */ /* 0x000fc800078e0002 */
[----:B0-----:R-:W-:Y:S01]  /*1b70*/  IMAD.WIDE.U32 R4, R157, 0x4, R2 ;  /* 0x000000049d047825 */ /* 0x001fe200078e0002 */
[----:B------:R0:W4:Y:S03]  /*1b80*/  LDG.E.CONSTANT R153, desc[UR6][R6.64] ;  /* 0x0000000606997981 */ /* 0x000126000c1e9900 */
[----:B------:R-:W-:Y:S01]  /*1b90*/  FFMA R162, R48, R9, R165 ;  /* 0x0000000930a27223 */ /* 0x000fe200000000a5 */
[CC--:B------:R-:W-:Y:S01]  /*1ba0*/  IADD3 R9, PT, PT, R159.reuse, R14.reuse, RZ ;  /* 0x0000000e9f097210 */ /* 0x0c0fe20007ffe0ff */
[--C-:B------:R-:W-:Y:S01]  /*1bb0*/  IMAD.WIDE.U32 R10, R159, 0x4, R2.reuse ;  /* 0x000000049f0a7825 */ /* 0x100fe200078e0002 */
[----:B------:R0:W4:Y:S02]  /*1bc0*/  LDG.E.CONSTANT R158, desc[UR6][R4.64] ;  /* 0x00000006049e7981 */ /* 0x000124000c1e9900 */
[CC--:B------:R-:W-:Y:S01]  /*1bd0*/  IADD3 R165, PT, PT, R9.reuse, R14.reuse, RZ ;  /* 0x0000000e09a57210 */ /* 0x0c0fe20007ffe0ff */
[--C-:B------:R-:W-:Y:S01]  /*1be0*/  IMAD.WIDE.U32 R8, R9, 0x4, R2.reuse ;  /* 0x0000000409087825 */ /* 0x100fe200078e0002 */
[----:B------:R0:W4:Y:S02]  /*1bf0*/  LDG.E.CONSTANT R159, desc[UR6][R10.64] ;  /* 0x000000060a9f7981 */ /* 0x000124000c1e9900 */
[CC--:B-1----:R-:W-:Y:S01]  /*1c00*/  IADD3 R13, PT, PT, R165.reuse, R14.reuse, RZ ;  /* 0x0000000ea50d7210 */ /* 0x0c2fe20007ffe0ff */
[--C-:B------:R-:W-:Y:S01]  /*1c10*/  IMAD.WIDE.U32 R164, R165, 0x4, R2.reuse ;  /* 0x00000004a5a47825 */ /* 0x100fe200078e0002 */
[----:B------:R1:W4:Y:S03]  /*1c20*/  LDG.E.CONSTANT R156, desc[UR6][R8.64] ;  /* 0x00000006089c7981 */ /* 0x000326000c1e9900 */
[C-C-:B0-----:R-:W-:Y:S01]  /*1c30*/  IMAD.WIDE.U32 R6, R13.reuse, 0x4, R2.reuse ;  /* 0x000000040d067825 */ /* 0x141fe200078e0002 */
[-C--:B------:R-:W-:Y:S01]  /*1c40*/  IADD3 R13, PT, PT, R13, R14.reuse, RZ ;  /* 0x0000000e0d0d7210 */ /* 0x080fe20007ffe0ff */
[----:B------:R0:W4:Y:S03]  /*1c50*/  LDG.E.CONSTANT R157, desc[UR6][R164.64] ;  /* 0x00000006a49d7981 */ /* 0x000126000c1e9900 */
[CC--:B------:R-:W-:Y:S01]  /*1c60*/  IADD3 R155, PT, PT, R13.reuse, R14.reuse, RZ ;  /* 0x0000000e0d9b7210 */ /* 0x0c0fe20007ffe0ff */
[--C-:B------:R-:W-:Y:S01]  /*1c70*/  IMAD.WIDE.U32 R4, R13, 0x4, R2.reuse ;  /* 0x000000040d047825 */ /* 0x100fe200078e0002 */
[----:B------:R0:W4:Y:S02]  /*1c80*/  LDG.E.CONSTANT R154, desc[UR6][R6.64] ;  /* 0x00000006069a7981 */ /* 0x000124000c1e9900 */
[C---:B------:R-:W-:Y:S01]  /*1c90*/  IADD3 R11, PT, PT, R155.reuse, R14, RZ ;  /* 0x0000000e9b0b7210 */ /* 0x040fe20007ffe0ff */
[----:B------:R-:W-:-:S02]  /*1ca0*/  IMAD.WIDE.U32 R12, R155, 0x4, R2 ;  /* 0x000000049b0c7825 */ /* 0x000fc400078e0002 */
[----:B------:R0:W4:Y:S01]  /*1cb0*/  LDG.E.CONSTANT R155, desc[UR6][R4.64] ;  /* 0x00000006049b7981 */ /* 0x000122000c1e9900 */
[CC--:B------:R-:W-:Y:S01]  /*1cc0*/  IADD3 R161, PT, PT, R11.reuse, R14.reuse, RZ ;  /* 0x0000000e0ba17210 */ /* 0x0c0fe20007ffe0ff */
[--C-:B------:R-:W-:Y:S02]  /*1cd0*/  IMAD.WIDE.U32 R10, R11, 0x4, R2.reuse ;  /* 0x000000040b0a7825 */ /* 0x100fe400078e0002 */
[----:B------:R0:W4:Y:S01]  /*1ce0*/  LDG.E.CONSTANT R152, desc[UR6][R12.64] ;  /* 0x000000060c987981 */ /* 0x000122000c1e9900 */
[CC--:B------:R-:W-:Y:S01]  /*1cf0*/  IADD3 R163, PT, PT, R161.reuse, R14.reuse, RZ ;  /* 0x0000000ea1a37210 */ /* 0x0c0fe20007ffe0ff */
[--C-:B-1----:R-:W-:Y:S02]  /*1d00*/  IMAD.WIDE.U32 R8, R161, 0x4, R2.reuse ;  /* 0x00000004a1087825 */ /* 0x102fe400078e0002 */
[----:B------:R-:W4:Y:S01]  /*1d10*/  LDG.E.CONSTANT R161, desc[UR6][R10.64] ;  /* 0x000000060aa17981 */ /* 0x000f22000c1e9900 */
[C---:B0-----:R-:W-:Y:S01]  /*1d20*/  IADD3 R165, PT, PT, R163.reuse, R14, RZ ;  /* 0x0000000ea3a57210 */ /* 0x041fe20007ffe0ff */
[----:B------:R-:W-:-:S02]  /*1d30*/  IMAD.WIDE.U32 R6, R163, 0x4, R2 ;  /* 0x00000004a3067825 */ /* 0x000fc400078e0002 */
[----:B------:R-:W4:Y:S02]  /*1d40*/  LDG.E.CONSTANT R164, desc[UR6][R8.64] ;  /* 0x0000000608a47981 */ /* 0x000f24000c1e9900 */
[C-C-:B------:R-:W-:Y:S01]  /*1d50*/  IMAD.WIDE.U32 R4, R165.reuse, 0x4, R2.reuse ;  /* 0x00000004a5047825 */ /* 0x140fe200078e0002 */
[----:B------:R-:W-:Y:S01]  /*1d60*/  IADD3 R165, PT, PT, R165, R14, RZ ;  /* 0x0000000ea5a57210 */ /* 0x000fe20007ffe0ff */
[----:B------:R-:W4:Y:S04]  /*1d70*/  LDG.E.CONSTANT R7, desc[UR6][R6.64] ;  /* 0x0000000606077981 */ /* 0x000f28000c1e9900 */
[----:B------:R0:W4:Y:S01]  /*1d80*/  LDG.E.CONSTANT R163, desc[UR6][R4.64] ;  /* 0x0000000604a37981 */ /* 0x000122000c1e9900 */
[----:B------:R-:W-:-:S06]  /*1d90*/  IMAD.WIDE.U32 R12, R165, 0x4, R2 ;  /* 0x00000004a50c7825 */ /* 0x000fcc00078e0002 */
[----:B------:R-:W4:Y:S01]  /*1da0*/  LDG.E.CONSTANT R13, desc[UR6][R12.64] ;  /* 0x000000060c0d7981 */ /* 0x000f22000c1e9900 */
[----:B0-----:R-:W-:-:S05]  /*1db0*/  IADD3 R5, PT, PT, R165, R14, RZ ;  /* 0x0000000ea5057210 */ /* 0x001fca0007ffe0ff */
[C---:B------:R-:W-:Y:S01]  /*1dc0*/  IMAD.WIDE.U32 R10, R5.reuse, 0x4, R2 ;  /* 0x00000004050a7825 */ /* 0x040fe200078e0002 */
[----:B------:R-:W-:-:S05]  /*1dd0*/  IADD3 R165, PT, PT, R5, R14, RZ ;  /* 0x0000000e05a57210 */ /* 0x000fca0007ffe0ff */
[----:B------:R4:W4:Y:S01]  /*1de0*/  LDG.E.CONSTANT R10, desc[UR6][R10.64] ;  /* 0x000000060a0a7981 */ /* 0x000922000c1e9900 */
[----:B------:R-:W-:-:S06]  /*1df0*/  IMAD.WIDE.U32 R8, R165, 0x4, R2 ;  /* 0x00000004a5087825 */ /* 0x000fcc00078e0002 */
[----:B------:R-:W4:Y:S01]  /*1e00*/  LDG.E.CONSTANT R9, desc[UR6][R8.64] ;  /* 0x0000000608097981 */ /* 0x000f22000c1e9900 */
[----:B------:R-:W-:-:S04]  /*1e10*/  FFMA R160, R49, R160, R162 ;  /* 0x000000a031a07223 */ /* 0x000fc800000000a2 */
[----:B------:R-:W-:Y:S01]  /*1e20*/  FFMA R6, R50, R149, R160 ;  /* 0x0000009532067223 */ /* 0x000fe200000000a0 */
[----:B------:R-:W-:-:S05]  /*1e30*/  IADD3 R165, PT, PT, R165, R14, RZ ;  /* 0x0000000ea5a57210 */ /* 0x000fca0007ffe0ff */
[----:B------:R-:W-:-:S05]  /*1e40*/  IMAD.WIDE.U32 R4, R165, 0x4, R2 ;  /* 0x00000004a5047825 */ /* 0x000fca00078e0002 */
[----:B------:R0:W4:Y:S01]  /*1e50*/  LDG.E.CONSTANT R160, desc[UR6][R4.64] ;  /* 0x0000000604a07981 */ /* 0x000122000c1e9900 */
[----:B------:R-:W-:Y:S01]  /*1e60*/  IADD3 R165, PT, PT, R165, R14, RZ ;  /* 0x0000000ea5a57210 */ /* 0x000fe20007ffe0ff */
[----:B--2---:R-:W-:-:S04]  /*1e70*/  FFMA R149, R51, R144, R6 ;  /* 0x0000009033957223 */ /* 0x004fc80000000006 */
[----:B---3--:R-:W-:-:S04]  /*1e80*/  FFMA R6, R52, R145, R149 ;  /* 0x0000009134067223 */ /* 0x008fc80000000095 */
[----:B----4-:R-:W-:-:S04]  /*1e90*/  FFMA R11, R53, R146, R6 ;  /* 0x00000092350b7223 */ /* 0x010fc80000000006 */
[----:B------:R-:W-:-:S04]  /*1ea0*/  FFMA R6, R54, R147, R11 ;  /* 0x0000009336067223 */ /* 0x000fc8000000000b */
[----:B------:R-:W-:-:S04]  /*1eb0*/  FFMA R11, R55, R148, R6 ;  /* 0x00000094370b7223 */ /* 0x000fc80000000006 */
[----:B------:R-:W-:-:S04]  /*1ec0*/  FFMA R6, R56, R151, R11 ;  /* 0x0000009738067223 */ /* 0x000fc8000000000b */
[----:B------:R-:W-:-:S04]  /*1ed0*/  FFMA R11, R57, R150, R6 ;  /* 0x00000096390b7223 */ /* 0x000fc80000000006 */
[----:B------:R-:W-:-:S04]  /*1ee0*/  FFMA R6, R58, R153, R11 ;  /* 0x000000993a067223 */ /* 0x000fc8000000000b */
[----:B------:R-:W-:-:S04]  /*1ef0*/  FFMA R11, R59, R158, R6 ;  /* 0x0000009e3b0b7223 */ /* 0x000fc80000000006 */
[----:B------:R-:W-:-:S04]  /*1f00*/  FFMA R6, R60, R159, R11 ;  /* 0x0000009f3c067223 */ /* 0x000fc8000000000b */
[----:B0-----:R-:W-:-:S04]  /*1f10*/  FFMA R5, R61, R156, R6 ;  /* 0x0000009c3d057223 */ /* 0x001fc80000000006 */
[----:B------:R-:W-:-:S04]  /*1f20*/  FFMA R4, R62, R157, R5 ;  /* 0x0000009d3e047223 */ /* 0x000fc80000000005 */
[----:B------:R-:W-:Y:S01]  /*1f30*/  FFMA R5, R63, R154, R4 ;  /* 0x0000009a3f057223 */ /* 0x000fe20000000004 */
[----:B------:R-:W-:-:S03]  /*1f40*/  IADD3 R151, PT, PT, R165, R14, RZ ;  /* 0x0000000ea5977210 */ /* 0x000fc60007ffe0ff */
[----:B------:R-:W-:Y:S01]  /*1f50*/  FFMA R4, R64, R155, R5 ;  /* 0x0000009b40047223 */ /* 0x000fe20000000005 */
[----:B------:R-:W-:Y:S01]  /*1f60*/  IADD3 R145, PT, PT, R151, R14, RZ ;  /* 0x0000000e97917210 */ /* 0x000fe20007ffe0ff */
[----:B------:R-:W-:-:S04]  /*1f70*/  IMAD.WIDE.U32 R154, R165, 0x4, R2 ;  /* 0x00000004a59a7825 */ /* 0x000fc800078e0002 */
[----:B------:R-:W-:Y:S01]  /*1f80*/  FFMA R5, R65, R152, R4 ;  /* 0x0000009841057223 */ /* 0x000fe20000000004 */
[-C--:B------:R-:W-:Y:S01]  /*1f90*/  IADD3 R153, PT, PT, R145, R14.reuse, RZ ;  /* 0x0000000e91997210 */ /* 0x080fe20007ffe0ff */
[----:B------:R-:W-:Y:S01]  /*1fa0*/  IMAD.WIDE.U32 R150, R151, 0x4, R2 ;  /* 0x0000000497967825 */ /* 0x000fe200078e0002 */
[----:B------:R0:W2:Y:S03]  /*1fb0*/  LDG.E.CONSTANT R147, desc[UR6][R154.64] ;  /* 0x000000069a937981 */ /* 0x0000a6000c1e9900 */
[----:B------:R-:W-:Y:S01]  /*1fc0*/  FFMA R4, R66, R161, R5 ;  /* 0x000000a142047223 */ /* 0x000fe20000000005 */
[----:B------:R-:W-:Y:S01]  /*1fd0*/  IADD3 R157, PT, PT, R153, R14, RZ ;  /* 0x0000000e999d7210 */ /* 0x000fe20007ffe0ff */
[----:B------:R-:W3:Y:S02]  /*1fe0*/  LDG.E.CONSTANT R146, desc[UR6][R150.64] ;  /* 0x0000000696927981 */ /* 0x000ee4000c1e9900 */
[----:B------:R-:W-:Y:S01]  /*1ff0*/  FFMA R11, R67, R164, R4 ;  /* 0x000000a4430b7223 */ /* 0x000fe20000000004 */
[----:B------:R-:W-:Y:S01]  /*2000*/  IMAD.WIDE.U32 R4, R145, 0x4, R2 ;  /* 0x0000000491047825 */ /* 0x000fe200078e0002 */
[----:B------:R-:W-:-:S03]  /*2010*/  IADD3 R145, PT, PT, R157, R14, RZ ;  /* 0x0000000e9d917210 */ /* 0x000fc60007ffe0ff */
[----:B------:R-:W-:Y:S01]  /*2020*/  IMAD.WIDE.U32 R152, R153, 0x4, R2 ;  /* 0x0000000499987825 */ /* 0x000fe200078e0002 */
[----:B------:R1:W4:Y:S03]  /*2030*/  LDG.E.CONSTANT R149, desc[UR6][R4.64] ;  /* 0x0000000604957981 */ /* 0x000326000c1e9900 */
[----:B------:R-:W-:Y:S01]  /*2040*/  FFMA R6, R68, R7, R11 ;  /* 0x0000000744067223 */ /* 0x000fe2000000000b */
[-C--:B------:R-:W-:Y:S01]  /*2050*/  IADD3 R7, PT, PT, R145, R14.reuse, RZ ;  /* 0x0000000e91077210 */ /* 0x080fe20007ffe0ff */
[----:B------:R-:W-:Y:S01]  /*2060*/  IMAD.WIDE.U32 R156, R157, 0x4, R2 ;  /* 0x000000049d9c7825 */ /* 0x000fe200078e0002 */
[----:B------:R-:W4:Y:S03]  /*2070*/  LDG.E.CONSTANT R148, desc[UR6][R152.64] ;  /* 0x0000000698947981 */ /* 0x000f26000c1e9900 */
[----:B------:R-:W-:Y:S01]  /*2080*/  FFMA R163, R69, R163, R6 ;  /* 0x000000a345a37223 */ /* 0x000fe20000000006 */
[-C--:B0-----:R-:W-:Y:S01]  /*2090*/  IADD3 R155, PT, PT, R7, R14.reuse, RZ ;  /* 0x0000000e079b7210 */ /* 0x081fe20007ffe0ff */
[----:B------:R-:W-:Y:S01]  /*20a0*/  IMAD.WIDE.U32 R144, R145, 0x4, R2 ;  /* 0x0000000491907825 */ /* 0x000fe200078e0002 */
[----:B------:R-:W4:Y:S03]  /*20b0*/  LDG.E.CONSTANT R151, desc[UR6][R156.64] ;  /* 0x000000069c977981 */ /* 0x000f26000c1e9900 */
[----:B------:R-:W-:Y:S01]  /*20c0*/  FFMA R6, R70, R13, R163 ;  /* 0x0000000d46067223 */ /* 0x000fe200000000a3 */
[-C--:B-1----:R-:W-:Y:S01]  /*20d0*/  IADD3 R5, PT, PT, R155, R14.reuse, RZ ;  /* 0x0000000e9b057210 */ /* 0x082fe20007ffe0ff */
[--C-:B------:R-:W-:Y:S01]  /*20e0*/  IMAD.WIDE.U32 R12, R7, 0x4, R2.reuse ;  /* 0x00000004070c7825 */ /* 0x100fe200078e0002 */
[----:B------:R0:W4:Y:S02]  /*20f0*/  LDG.E.CONSTANT R150, desc[UR6][R144.64] ;  /* 0x0000000690967981 */ /* 0x000124000c1e9900 */
[C---:B------:R-:W-:Y:S01]  /*2100*/  IADD3 R163, PT, PT, R5.reuse, R14, RZ ;  /* 0x0000000e05a37210 */ /* 0x040fe20007ffe0ff */
[----:B------:R-:W-:-:S03]  /*2110*/  IMAD.WIDE.U32 R4, R5, 0x4, R2 ;  /* 0x0000000405047825 */ /* 0x000fc600078e0002 */
[----:B------:R-:W-:Y:S01]  /*2120*/  IADD3 R159, PT, PT, R163, R14, RZ ;  /* 0x0000000ea39f7210 */ /* 0x000fe20007ffe0ff */
[----:B------:R-:W-:Y:S01]  /*2130*/  FFMA R11, R71, R10, R6 ;  /* 0x0000000a470b7223 */ /* 0x000fe20000000006 */
[----:B------:R-:W-:Y:S01]  /*2140*/  IMAD.WIDE.U32 R6, R155, 0x4, R2 ;  /* 0x000000049b067825 */ /* 0x000fe200078e0002 */
[----:B------:R-:W4:Y:S04]  /*2150*/  LDG.E.CONSTANT R153, desc[UR6][R4.64] ;  /* 0x0000000604997981 */ /* 0x000f28000c1e9900 */
[----:B------:R1:W4:Y:S01]  /*2160*/  LDG.E.CONSTANT R155, desc[UR6][R12.64] ;  /* 0x000000060c9b7981 */ /* 0x000322000c1e9900 */
[----:B------:R-:W-:Y:S01]  /*2170*/  FFMA R154, R72, R9, R11 ;  /* 0x00000009489a7223 */ /* 0x000fe2000000000b */
[--C-:B------:R-:W-:Y:S02]  /*2180*/  IMAD.WIDE.U32 R162, R163, 0x4, R2.reuse ;  /* 0x00000004a3a27825 */ /* 0x100fe400078e0002 */
[----:B------:R1:W4:Y:S01]  /*2190*/  LDG.E.CONSTANT R152, desc[UR6][R6.64] ;  /* 0x0000000606987981 */ /* 0x000322000c1e9900 */
[C---:B------:R-:W-:Y:S01]  /*21a0*/  IADD3 R9, PT, PT, R159.reuse, R14, RZ ;  /* 0x0000000e9f097210 */ /* 0x040fe20007ffe0ff */
[----:B------:R-:W-:-:S02]  /*21b0*/  IMAD.WIDE.U32 R10, R159, 0x4, R2 ;  /* 0x000000049f0a7825 */ /* 0x000fc400078e0002 */
[----:B------:R-:W4:Y:S01]  /*21c0*/  LDG.E.CONSTANT R162, desc[UR6][R162.64] ;  /* 0x00000006a2a27981 */ /* 0x000f22000c1e9900 */
[CC--:B0-----:R-:W-:Y:S01]  /*21d0*/  IADD3 R145, PT, PT, R9.reuse, R14.reuse, RZ ;  /* 0x0000000e09917210 */ /* 0x0c1fe20007ffe0ff */
[--C-:B------:R-:W-:Y:S02]  /*21e0*/  IMAD.WIDE.U32 R8, R9, 0x4, R2.reuse ;  /* 0x0000000409087825 */ /* 0x100fe400078e0002 */
[----:B------:R0:W4:Y:S01]  /*21f0*/  LDG.E.CONSTANT R159, desc[UR6][R10.64] ;  /* 0x000000060a9f7981 */ /* 0x000122000c1e9900 */
[CC--:B-1----:R-:W-:Y:S01]  /*2200*/  IADD3 R13, PT, PT, R145.reuse, R14.reuse, RZ ;  /* 0x0000000e910d7210 */ /* 0x0c2fe20007ffe0ff */
[--C-:B------:R-:W-:Y:S02]  /*2210*/  IMAD.WIDE.U32 R6, R145, 0x4, R2.reuse ;  /* 0x0000000491067825 */ /* 0x100fe400078e0002 */
[----:B------:R-:W4:Y:S02]  /*2220*/  LDG.E.CONSTANT R158, desc[UR6][R8.64] ;  /* 0x00000006089e7981 */ /* 0x000f24000c1e9900 */
[C-C-:B------:R-:W-:Y:S01]  /*2230*/  IMAD.WIDE.U32 R4, R13.reuse, 0x4, R2.reuse ;  /* 0x000000040d047825 */ /* 0x140fe200078e0002 */
[-C--:B------:R-:W-:Y:S01]  /*2240*/  IADD3 R13, PT, PT, R13, R14.reuse, RZ ;  /* 0x0000000e0d0d7210 */ /* 0x080fe20007ffe0ff */
[----:B------:R1:W4:Y:S03]  /*2250*/  LDG.E.CONSTANT R157, desc[UR6][R6.64] ;  /* 0x00000006069d7981 */ /* 0x000326000c1e9900 */
[CC--:B------:R-:W-:Y:S01]  /*2260*/  IADD3 R161, PT, PT, R13.reuse, R14.reuse, RZ ;  /* 0x0000000e0da17210 */ /* 0x0c0fe20007ffe0ff */
[--C-:B------:R-:W-:Y:S01]  /*2270*/  IMAD.WIDE.U32 R144, R13, 0x4, R2.reuse ;  /* 0x000000040d907825 */ /* 0x100fe200078e0002 */
[----:B------:R1:W4:Y:S02]  /*2280*/  LDG.E.CONSTANT R156, desc[UR6][R4.64] ;  /* 0x00000006049c7981 */ /* 0x000324000c1e9900 */
[C---:B0-----:R-:W-:Y:S01]  /*2290*/  IADD3 R11, PT, PT, R161.reuse, R14, RZ ;  /* 0x0000000ea10b7210 */ /* 0x041fe20007ffe0ff */
[----:B------:R-:W-:-:S02]  /*22a0*/  IMAD.WIDE.U32 R12, R161, 0x4, R2 ;  /* 0x00000004a10c7825 */ /* 0x000fc400078e0002 */
[----:B------:R0:W4:Y:S01]  /*22b0*/  LDG.E.CONSTANT R145, desc[UR6][R144.64] ;  /* 0x0000000690917981 */ /* 0x000122000c1e9900 */
[CC--:B------:R-:W-:Y:S01]  /*22c0*/  IADD3 R161, PT, PT, R11.reuse, R14.reuse, RZ ;  /* 0x0000000e0ba17210 */ /* 0x0c0fe20007ffe0ff */
[--C-:B------:R-:W-:Y:S02]  /*22d0*/  IMAD.WIDE.U32 R10, R11, 0x4, R2.reuse ;  /* 0x000000040b0a7825 */ /* 0x100fe400078e0002 */
[----:B------:R0:W4:Y:S01]  /*22e0*/  LDG.E.CONSTANT R164, desc[UR6][R12.64] ;  /* 0x000000060ca47981 */ /* 0x000122000c1e9900 */
[CC--:B-1----:R-:W-:Y:S01]  /*22f0*/  IADD3 R7, PT, PT, R161.reuse, R14.reuse, RZ ;  /* 0x0000000ea1077210 */ /* 0x0c2fe20007ffe0ff */
[--C-:B------:R-:W-:Y:S02]  /*2300*/  IMAD.WIDE.U32 R8, R161, 0x4, R2.reuse ;  /* 0x00000004a1087825 */ /* 0x100fe400078e0002 */
[----:B------:R1:W4:Y:S01]  /*2310*/  LDG.E.CONSTANT R161, desc[UR6][R10.64] ;  /* 0x000000060aa17981 */ /* 0x000322000c1e9900 */
[C---:B------:R-:W-:Y:S01]  /*2320*/  IADD3 R165, PT, PT, R7.reuse, R14, RZ ;  /* 0x0000000e07a57210 */ /* 0x040fe20007ffe0ff */
[----:B------:R-:W-:-:S02]  /*2330*/  IMAD.WIDE.U32 R6, R7, 0x4, R2 ;  /* 0x0000000407067825 */ /* 0x000fc400078e0002 */
[----:B------:R1:W4:Y:S02]  /*2340*/  LDG.E.CONSTANT R163, desc[UR6][R8.64] ;  /* 0x0000000608a37981 */ /* 0x000324000c1e9900 */
[C-C-:B------:R-:W-:Y:S01]  /*2350*/  IMAD.WIDE.U32 R4, R165.reuse, 0x4, R2.reuse ;  /* 0x00000004a5047825 */ /* 0x140fe200078e0002 */
[-C--:B------:R-:W-:Y:S01]  /*2360*/  IADD3 R165, PT, PT, R165, R14.reuse, RZ ;  /* 0x0000000ea5a57210 */ /* 0x080fe20007ffe0ff */
[----:B------:R-:W4:Y:S03]  /*2370*/  LDG.E.CONSTANT R7, desc[UR6][R6.64] ;  /* 0x0000000606077981 */ /* 0x000f26000c1e9900 */
[C---:B0-----:R-:W-:Y:S01]  /*2380*/  IADD3 R144, PT, PT, R165.reuse, R14, RZ ;  /* 0x0000000ea5907210 */ /* 0x041fe20007ffe0ff */
[--C-:B------:R-:W-:Y:S01]  /*2390*/  IMAD.WIDE.U32 R12, R165, 0x4, R2.reuse ;  /* 0x00000004a50c7825 */ /* 0x100fe200078e0002 */
[----:B------:R-:W4:Y:S03]  /*23a0*/  LDG.E.CONSTANT R4, desc[UR6][R4.64] ;  /* 0x0000000604047981 */ /* 0x000f26000c1e9900 */
[----:B-1----:R-:W-:-:S02]  /*23b0*/  IMAD.WIDE.U32 R10, R144, 0x4, R2 ;  /* 0x00000004900a7825 */ /* 0x002fc400078e0002 */
[----:B------:R-:W4:Y:S04]  /*23c0*/  LDG.E.CONSTANT R13, desc[UR6][R12.64] ;  /* 0x000000060c0d7981 */ /* 0x000f28000c1e9900 */
[----:B------:R0:W4:Y:S01]  /*23d0*/  LDG.E.CONSTANT R10, desc[UR6][R10.64] ;  /* 0x000000060a0a7981 */ /* 0x000122000c1e9900 */
[----:B------:R-:W-:-:S05]  /*23e0*/  IADD3 R165, PT, PT, R144, R14, RZ ;  /* 0x0000000e90a57210 */ /* 0x000fca0007ffe0ff */
[----:B------:R-:W-:-:S06]  /*23f0*/  IMAD.WIDE.U32 R8, R165, 0x4, R2 ;  /* 0x00000004a5087825 */ /* 0x000fcc00078e0002 */
[----:B------:R-:W4:Y:S01]  /*2400*/  LDG.E.CONSTANT R9, desc[UR6][R8.64] ;  /* 0x0000000608097981 */ /* 0x000f22000c1e9900 */
[----:B------:R-:W-:Y:S01]  /*2410*/  FFMA R154, R73, R160, R154 ;  /* 0x000000a0499a7223 */ /* 0x000fe2000000009a */
[----:B------:R-:W-:-:S04]  /*2420*/  IADD3 R165, PT, PT, R165, R14, RZ ;  /* 0x0000000ea5a57210 */ /* 0x000fc80007ffe0ff */
[----:B0-----:R-:W-:Y:S01]  /*2430*/  IADD3 R11, PT, PT, R165, R14, RZ ;  /* 0x0000000ea50b7210 */ /* 0x001fe20007ffe0ff */
        /* <DEDUP_REMOVED lines=14> */
[----:B------:R-:W-:Y:S01]  /*2520*/  FFMA R6, R88, R145, R5 ;  /* 0x0000009158067223 */ /* 0x000fe20000000005 */
[----:B------:R-:W-:Y:S01]  /*2530*/  IMAD.WIDE.U32 R144, R165, 0x4, R2 ;  /* 0x00000004a5907825 */ /* 0x000fe200078e0002 */
[----:B------:R-:W-:-:S03]  /*2540*/  IADD3 R153, PT, PT, R11, R14, RZ ;  /* 0x0000000e0b997210 */ /* 0x000fc60007ffe0ff */
[----:B------:R-:W-:Y:S01]  /*2550*/  FFMA R5, R89, R164, R6 ;  /* 0x000000a459057223 */ /* 0x000fe20000000006 */
[-C--:B------:R-:W-:Y:S01]  /*2560*/  IADD3 R159, PT, PT, R153, R14.reuse, RZ ;  /* 0x0000000e999f7210 */ /* 0x080fe20007ffe0ff */
[----:B------:R0:W2:Y:S02]  /*2570*/  LDG.E.CONSTANT R146, desc[UR6][R144.64] ;  /* 0x0000000690927981 */ /* 0x0000a4000c1e9900 */
[----:B------:R-:W-:Y:S01]  /*2580*/  FFMA R6, R90, R161, R5 ;  /* 0x000000a15a067223 */ /* 0x000fe20000000005 */
[----:B------:R-:W-:Y:S01]  /*2590*/  IMAD.WIDE.U32 R160, R11, 0x4, R2 ;  /* 0x000000040ba07825 */ /* 0x000fe200078e0002 */
[----:B------:R-:W-:-:S03]  /*25a0*/  IADD3 R155, PT, PT, R159, R14, RZ ;  /* 0x0000000e9f9b7210 */ /* 0x000fc60007ffe0ff */
[----:B------:R-:W-:Y:S01]  /*25b0*/  IMAD.WIDE.U32 R152, R153, 0x4, R2 ;  /* 0x0000000499987825 */ /* 0x000fe200078e0002 */
[----:B------:R-:W3:Y:S03]  /*25c0*/  LDG.E.CONSTANT R147, desc[UR6][R160.64] ;  /* 0x00000006a0937981 */ /* 0x000ee6000c1e9900 */
[----:B------:R-:W-:Y:S01]  /*25d0*/  FFMA R163, R91, R163, R6 ;  /* 0x000000a35ba37223 */ /* 0x000fe20000000006 */
[-C--:B------:R-:W-:Y:S01]  /*25e0*/  IADD3 R157, PT, PT, R155, R14.reuse, RZ ;  /* 0x0000000e9b9d7210 */ /* 0x080fe20007ffe0ff */
[----:B------:R-:W-:Y:S01]  /*25f0*/  IMAD.WIDE.U32 R158, R159, 0x4, R2 ;  /* 0x000000049f9e7825 */ /* 0x000fe200078e0002 */
[----:B------:R-:W4:Y:S03]  /*2600*/  LDG.E.CONSTANT R148, desc[UR6][R152.64] ;  /* 0x0000000698947981 */ /* 0x000f26000c1e9900 */
[----:B------:R-:W-:Y:S01]  /*2610*/  FFMA R6, R92, R7, R163 ;  /* 0x000000075c067223 */ /* 0x000fe200000000a3 */
[----:B0-----:R-:W-:Y:S01]  /*2620*/  IADD3 R145, PT, PT, R157, R14, RZ ;  /* 0x0000000e9d917210 */ /* 0x001fe20007ffe0ff */
[----:B------:R-:W-:Y:S01]  /*2630*/  IMAD.WIDE.U32 R154, R155, 0x4, R2 ;  /* 0x000000049b9a7825 */ /* 0x000fe200078e0002 */
[----:B------:R0:W4:Y:S03]  /*2640*/  LDG.E.CONSTANT R149, desc[UR6][R158.64] ;  /* 0x000000069e957981 */ /* 0x000126000c1e9900 */
[----:B------:R-:W-:Y:S01]  /*2650*/  FFMA R5, R93, R4, R6 ;  /* 0x000000045d057223 */ /* 0x000fe20000000006 */
[-C--:B------:R-:W-:Y:S01]  /*2660*/  IADD3 R11, PT, PT, R145, R14.reuse, RZ ;  /* 0x0000000e910b7210 */ /* 0x080fe20007ffe0ff */
[----:B------:R-:W-:Y:S01]  /*2670*/  IMAD.WIDE.U32 R156, R157, 0x4, R2 ;  /* 0x000000049d9c7825 */ /* 0x000fe200078e0002 */
[----:B------:R-:W4:Y:S03]  /*2680*/  LDG.E.CONSTANT R150, desc[UR6][R154.64] ;  /* 0x000000069a967981 */ /* 0x000f26000c1e9900 */
[----:B------:R-:W-:Y:S01]  /*2690*/  FFMA R4, R94, R13, R5 ;  /* 0x0000000d5e047223 */ /* 0x000fe20000000005 */
[----:B------:R-:W-:Y:S01]  /*26a0*/  IADD3 R7, PT, PT, R11, R14, RZ ;  /* 0x0000000e0b077210 */ /* 0x000fe20007ffe0ff */
[----:B------:R-:W-:Y:S01]  /*26b0*/  IMAD.WIDE.U32 R144, R145, 0x4, R2 ;  /* 0x0000000491907825 */ /* 0x000fe200078e0002 */
[----:B------:R-:W4:Y:S03]  /*26c0*/  LDG.E.CONSTANT R151, desc[UR6][R156.64] ;  /* 0x000000069c977981 */ /* 0x000f26000c1e9900 */
[----:B------:R-:W-:Y:S01]  /*26d0*/  FFMA R13, R95, R10, R4 ;  /* 0x0000000a5f0d7223 */ /* 0x000fe20000000004 */
[-C--:B------:R-:W-:Y:S01]  /*26e0*/  IADD3 R5, PT, PT, R7, R14.reuse, RZ ;  /* 0x0000000e07057210 */ /* 0x080fe20007ffe0ff */
[--C-:B------:R-:W-:Y:S01]  /*26f0*/  IMAD.WIDE.U32 R10, R11, 0x4, R2.reuse ;  /* 0x000000040b0a7825 */ /* 0x100fe200078e0002 */
[----:B------:R-:W4:Y:S02]  /*2700*/  LDG.E.CONSTANT R152, desc[UR6][R144.64] ;  /* 0x0000000690987981 */ /* 0x000f24000c1e9900 */
[-C--:B------:R-:W-:Y:S01]  /*2710*/  IADD3 R163, PT, PT, R5, R14.reuse, RZ ;  /* 0x0000000e05a37210 */ /* 0x080fe20007ffe0ff */
[--C-:B------:R-:W-:Y:S01]  /*2720*/  IMAD.WIDE.U32 R6, R7, 0x4, R2.reuse ;  /* 0x0000000407067825 */ /* 0x100fe200078e0002 */
[----:B------:R1:W4:Y:S02]  /*2730*/  LDG.E.CONSTANT R155, desc[UR6][R10.64] ;  /* 0x000000060a9b7981 */ /* 0x000324000c1e9900 */
[-C--:B0-----:R-:W-:Y:S01]  /*2740*/  IADD3 R159, PT, PT, R163, R14.reuse, RZ ;  /* 0x0000000ea39f7210 */ /* 0x081fe20007ffe0ff */
[--C-:B------:R-:W-:Y:S01]  /*2750*/  IMAD.WIDE.U32 R4, R5, 0x4, R2.reuse ;  /* 0x0000000405047825 */ /* 0x100fe200078e0002 */
[----:B------:R0:W4:Y:S02]  /*2760*/  LDG.E.CONSTANT R154, desc[UR6][R6.64] ;  /* 0x00000006069a7981 */ /* 0x000124000c1e9900 */
[-C--:B------:R-:W-:Y:S01]  /*2770*/  IADD3 R161, PT, PT, R159, R14.reuse, RZ ;  /* 0x0000000e9fa17210 */ /* 0x080fe20007ffe0ff */
[----:B------:R-:W-:Y:S01]  /*2780*/  IMAD.WIDE.U32 R162, R163, 0x4, R2 ;  /* 0x00000004a3a27825 */ /* 0x000fe200078e0002 */
[----:B------:R0:W4:Y:S03]  /*2790*/  LDG.E.CONSTANT R153, desc[UR6][R4.64] ;  /* 0x0000000604997981 */ /* 0x000126000c1e9900 */
[----:B------:R-:W-:Y:S01]  /*27a0*/  FFMA R158, R96, R9, R13 ;  /* 0x00000009609e7223 */ /* 0x000fe2000000000d */
[-C--:B------:R-:W-:Y:S01]  /*27b0*/  IADD3 R13, PT, PT, R161, R14.reuse, RZ ;  /* 0x0000000ea10d7210 */ /* 0x080fe20007ffe0ff */
[--C-:B------:R-:W-:Y:S01]  /*27c0*/  IMAD.WIDE.U32 R8, R159, 0x4, R2.reuse ;  /* 0x000000049f087825 */ /* 0x100fe200078e0002 */
[----:B------:R0:W4:Y:S02]  /*27d0*/  LDG.E.CONSTANT R162, desc[UR6][R162.64] ;  /* 0x00000006a2a27981 */ /* 0x000124000c1e9900 */
[----:B-1----:R-:W-:Y:S01]  /*27e0*/  IADD3 R11, PT, PT, R13, R14, RZ ;  /* 0x0000000e0d0b7210 */ /* 0x002fe20007ffe0ff */
[--C-:B------:R-:W-:Y:S01]  /*27f0*/  IMAD.WIDE.U32 R160, R161, 0x4, R2.reuse ;  /* 0x00000004a1a07825 */ /* 0x100fe200078e0002 */
[----:B------:R-:W4:Y:S03]  /*2800*/  LDG.E.CONSTANT R159, desc[UR6][R8.64] ;  /* 0x00000006089f7981 */ /* 0x000f26000c1e9900 */
[----:B0-----:R-:W-:-:S02]  /*2810*/  IMAD.WIDE.U32 R6, R13, 0x4, R2 ;  /* 0x000000040d067825 */ /* 0x001fc400078e0002 */
[----:B------:R0:W4:Y:S02]  /*2820*/  LDG.E.CONSTANT R160, desc[UR6][R160.64] ;  /* 0x00000006a0a07981 */ /* 0x000124000c1e9900 */
[C-C-:B------:R-:W-:Y:S01]  /*2830*/  IMAD.WIDE.U32 R4, R11.reuse, 0x4, R2.reuse ;  /* 0x000000040b047825 */ /* 0x140fe200078e0002 */
[-C--:B------:R-:W-:Y:S01]  /*2840*/  IADD3 R11, PT, PT, R11, R14.reuse, RZ ;  /* 0x0000000e0b0b7210 */ /* 0x080fe20007ffe0ff */
[----:B------:R1:W4:Y:S03]  /*2850*/  LDG.E.CONSTANT R157, desc[UR6][R6.64] ;  /* 0x00000006069d7981 */ /* 0x000326000c1e9900 */
[CC--:B------:R-:W-:Y:S01]  /*2860*/  IADD3 R163, PT, PT, R11.reuse, R14.reuse, RZ ;  /* 0x0000000e0ba37210 */ /* 0x0c0fe20007ffe0ff */
[--C-:B------:R-:W-:Y:S01]  /*2870*/  IMAD.WIDE.U32 R144, R11, 0x4, R2.reuse ;  /* 0x000000040b907825 */ /* 0x100fe200078e0002 */
[----:B------:R1:W4:Y:S02]  /*2880*/  LDG.E.CONSTANT R156, desc[UR6][R4.64] ;  /* 0x00000006049c7981 */ /* 0x000324000c1e9900 */
        /* <DEDUP_REMOVED lines=8> */
[----:B------:R1:W4:Y:S01]  /*2910*/  LDG.E.CONSTANT R161, desc[UR6][R10.64] ;  /* 0x000000060aa17981 */ /* 0x000322000c1e9900 */
[C---:B------:R-:W-:Y:S01]  /*2920*/  IADD3 R163, PT, PT, R7.reuse, R14, RZ ;  /* 0x0000000e07a37210 */ /* 0x040fe20007ffe0ff */
[----:B------:R-:W-:-:S02]  /*2930*/  IMAD.WIDE.U32 R6, R7, 0x4, R2 ;  /* 0x0000000407067825 */ /* 0x000fc400078e0002 */
[----:B------:R2:W4:Y:S01]  /*2940*/  LDG.E.CONSTANT R8, desc[UR6][R8.64] ;  /* 0x0000000608087981 */ /* 0x000522000c1e9900 */
[CC--:B------:R-:W-:Y:S01]  /*2950*/  IADD3 R165, PT, PT, R163.reuse, R14.reuse, RZ ;  /* 0x0000000ea3a57210 */ /* 0x0c0fe20007ffe0ff */
[--C-:B------:R-:W-:Y:S02]  /*2960*/  IMAD.WIDE.U32 R4, R163, 0x4, R2.reuse ;  /* 0x00000004a3047825 */ /* 0x100fe400078e0002 */
[----:B------:R4:W4:Y:S01]  /*2970*/  LDG.E.CONSTANT R7, desc[UR6][R6.64] ;  /* 0x0000000606077981 */ /* 0x000922000c1e9900 */
[C---:B------:R-:W-:Y:S01]  /*2980*/  IADD3 R163, PT, PT, R165.reuse, R14, RZ ;  /* 0x0000000ea5a37210 */ /* 0x040fe20007ffe0ff */
[--C-:B0-----:R-:W-:Y:S02]  /*2990*/  IMAD.WIDE.U32 R12, R165, 0x4, R2.reuse ;  /* 0x00000004a50c7825 */ /* 0x101fe400078e0002 */
[----:B------:R0:W4:Y:S02]  /*29a0*/  LDG.E.CONSTANT R4, desc[UR6][R4.64] ;  /* 0x0000000604047981 */ /* 0x000124000c1e9900 */
[----:B-1----:R-:W-:-:S02]  /*29b0*/  IMAD.WIDE.U32 R10, R163, 0x4, R2 ;  /* 0x00000004a30a7825 */ /* 0x002fc400078e0002 */
[----:B------:R-:W4:Y:S04]  /*29c0*/  LDG.E.CONSTANT R13, desc[UR6][R12.64] ;  /* 0x000000060c0d7981 */ /* 0x000f28000c1e9900 */
[----:B------:R1:W4:Y:S01]  /*29d0*/  LDG.E.CONSTANT R10, desc[UR6][R10.64] ;  /* 0x000000060a0a7981 */ /* 0x000322000c1e9900 */
[----:B--2---:R-:W-:-:S04]  /*29e0*/  FFMA R9, R97, R146, R158 ;  /* 0x0000009261097223 */ /* 0x004fc8000000009e */
[----:B---3--:R-:W-:-:S04]  /*29f0*/  FFMA R144, R98, R147, R9 ;  /* 0x0000009362907223 */ /* 0x008fc80000000009 */
[----:B----4-:R-:W-:-:S04]  /*2a00*/  FFMA R9, R99, R148, R144 ;  /* 0x0000009463097223 */ /* 0x010fc80000000090 */
[----:B------:R-:W-:-:S04]  /*2a10*/  FFMA R144, R100, R149, R9 ;  /* 0x0000009564907223 */ /* 0x000fc80000000009 */
[----:B------:R-:W-:-:S04]  /*2a20*/  FFMA R9, R101, R150, R144 ;  /* 0x0000009665097223 */ /* 0x000fc80000000090 */
[----:B------:R-:W-:-:S04]  /*2a30*/  FFMA R6, R102, R151, R9 ;  /* 0x0000009766067223 */ /* 0x000fc80000000009 */
[----:B0-----:R-:W-:-:S04]  /*2a40*/  FFMA R5, R103, R152, R6 ;  /* 0x0000009867057223 */ /* 0x001fc80000000006 */
[----:B------:R-:W-:-:S04]  /*2a50*/  FFMA R6, R104, R155, R5 ;  /* 0x0000009b68067223 */ /* 0x000fc80000000005 */
[----:B------:R-:W-:-:S04]  /*2a60*/  FFMA R5, R105, R154, R6 ;  /* 0x0000009a69057223 */ /* 0x000fc80000000006 */
[----:B------:R-:W-:-:S04]  /*2a70*/  FFMA R6, R106, R153, R5 ;  /* 0x000000996a067223 */ /* 0x000fc80000000005 */
[----:B------:R-:W-:Y:S01]  /*2a80*/  FFMA R5, R107, R162, R6 ;  /* 0x000000a26b057223 */ /* 0x000fe20000000006 */
[----:B------:R-:W-:-:S03]  /*2a90*/  IADD3 R155, PT, PT, R163, R14, RZ ;  /* 0x0000000ea39b7210 */ /* 0x000fc60007ffe0ff */
        /* <DEDUP_REMOVED lines=8> */
[----:B------:R-:W-:Y:S01]  /*2b20*/  IADD3 R9, PT, PT, R151, R14, RZ ;  /* 0x0000000e97097210 */ /* 0x000fe20007ffe0ff */
[----:B------:R-:W-:-:S04]  /*2b30*/  IMAD.WIDE.U32 R148, R149, 0x4, R2 ;  /* 0x0000000495947825 */ /* 0x000fc800078e0002 */
[----:B------:R-:W-:Y:S02]  /*2b40*/  FFMA R6, R112, R145, R5 ;  /* 0x0000009170067223 */ /* 0x000fe40000000005 */
[----:B------:R0:W2:Y:S02]  /*2b50*/  LDG.E.CONSTANT R145, desc[UR6][R154.64] ;  /* 0x000000069a917981 */ /* 0x0000a4000c1e9900 */
[----:B------:R-:W-:Y:S01]  /*2b60*/  FFMA R5, R113, R164, R6 ;  /* 0x000000a471057223 */ /* 0x000fe20000000006 */
[----:B------:R-:W-:Y:S01]  /*2b70*/  IMAD.WIDE.U32 R152, R153, 0x4, R2 ;  /* 0x0000000499987825 */ /* 0x000fe200078e0002 */
[-C--:B-1----:R-:W-:Y:S01]  /*2b80*/  IADD3 R11, PT, PT, R9, R14.reuse, RZ ;  /* 0x0000000e090b7210 */ /* 0x082fe20007ffe0ff */
[----:B------:R-:W3:Y:S02]  /*2b90*/  LDG.E.CONSTANT R144, desc[UR6][R148.64] ;  /* 0x0000000694907981 */ /* 0x000ee4000c1e9900 */
[----:B------:R-:W-:Y:S01]  /*2ba0*/  FFMA R6, R114, R161, R5 ;  /* 0x000000a172067223 */ /* 0x000fe20000000005 */
[----:B------:R-:W-:Y:S01]  /*2bb0*/  IMAD.WIDE.U32 R150, R151, 0x4, R2 ;  /* 0x0000000497967825 */ /* 0x000fe200078e0002 */
[----:B------:R-:W-:Y:S01]  /*2bc0*/  IADD3 R157, PT, PT, R11, R14, RZ ;  /* 0x0000000e0b9d7210 */ /* 0x000fe20007ffe0ff */
[----:B------:R1:W4:Y:S02]  /*2bd0*/  LDG.E.CONSTANT R147, desc[UR6][R152.64] ;  /* 0x0000000698937981 */ /* 0x000324000c1e9900 */
[----:B------:R-:W-:Y:S01]  /*2be0*/  FFMA R5, R115, R8, R6 ;  /* 0x0000000873057223 */ /* 0x000fe20000000006 */
[----:B0-----:R-:W-:Y:S01]  /*2bf0*/  IMAD.WIDE.U32 R154, R9, 0x4, R2 ;  /* 0x00000004099a7825 */ /* 0x001fe200078e0002 */
[-C--:B------:R-:W-:Y:S01]  /*2c00*/  IADD3 R159, PT, PT, R157, R14.reuse, RZ ;  /* 0x0000000e9d9f7210 */ /* 0x080fe20007ffe0ff */
[----:B------:R-:W4:Y:S02]  /*2c10*/  LDG.E.CONSTANT R146, desc[UR6][R150.64] ;  /* 0x0000000696927981 */ /* 0x000f24000c1e9900 */
[----:B------:R-:W-:Y:S01]  /*2c20*/  FFMA R8, R116, R7, R5 ;  /* 0x0000000774087223 */ /* 0x000fe20000000005 */
[----:B------:R-:W-:Y:S01]  /*2c30*/  IMAD.WIDE.U32 R6, R11, 0x4, R2 ;  /* 0x000000040b067825 */ /* 0x000fe200078e0002 */
[----:B------:R-:W-:Y:S01]  /*2c40*/  IADD3 R11, PT, PT, R159, R14, RZ ;  /* 0x0000000e9f0b7210 */ /* 0x000fe20007ffe0ff */
[----:B------:R-:W4:Y:S02]  /*2c50*/  LDG.E.CONSTANT R149, desc[UR6][R154.64] ;  /* 0x000000069a957981 */ /* 0x000f24000c1e9900 */
[----:B------:R-:W-:Y:S01]  /*2c60*/  FFMA R9, R117, R4, R8 ;  /* 0x0000000475097223 */ /* 0x000fe20000000008 */
[----:B------:R-:W-:Y:S01]  /*2c70*/  IMAD.WIDE.U32 R4, R157, 0x4, R2 ;  /* 0x000000049d047825 */ /* 0x000fe200078e0002 */
[-C--:B------:R-:W-:Y:S01]  /*2c80*/  IADD3 R157, PT, PT, R11, R14.reuse, RZ ;  /* 0x0000000e0b9d7210 */ /* 0x080fe20007ffe0ff */
[----:B------:R0:W4:Y:S02]  /*2c90*/  LDG.E.CONSTANT R148, desc[UR6][R6.64] ;  /* 0x0000000606947981 */ /* 0x000124000c1e9900 */
[----:B------:R-:W-:Y:S01]  /*2ca0*/  FFMA R8, R118, R13, R9 ;  /* 0x0000000d76087223 */ /* 0x000fe20000000009 */
[----:B------:R-:W-:Y:S01]  /*2cb0*/  IMAD.WIDE.U32 R158, R159, 0x4, R2 ;  /* 0x000000049f9e7825 */ /* 0x000fe200078e0002 */
[----:B------:R-:W-:Y:S01]  /*2cc0*/  IADD3 R161, PT, PT, R157, R14, RZ ;  /* 0x0000000e9da17210 */ /* 0x000fe20007ffe0ff */
[----:B------:R0:W4:Y:S02]  /*2cd0*/  LDG.E.CONSTANT R151, desc[UR6][R4.64] ;  /* 0x0000000604977981 */ /* 0x000124000c1e9900 */
[----:B-1----:R-:W-:Y:S01]  /*2ce0*/  FFMA R153, R119, R10, R8 ;  /* 0x0000000a77997223 */ /* 0x002fe20000000008 */
[--C-:B------:R-:W-:Y:S01]  /*2cf0*/  IMAD.WIDE.U32 R10, R11, 0x4, R2.reuse ;  /* 0x000000040b0a7825 */ /* 0x100fe200078e0002 */
[-C--:B------:R-:W-:Y:S01]  /*2d00*/  IADD3 R13, PT, PT, R161, R14.reuse, RZ ;  /* 0x0000000ea10d7210 */ /* 0x080fe20007ffe0ff */
[----:B------:R-:W4:Y:S02]  /*2d10*/  LDG.E.CONSTANT R150, desc[UR6][R158.64] ;  /* 0x000000069e967981 */ /* 0x000f24000c1e9900 */
[--C-:B------:R-:W-:Y:S01]  /*2d20*/  IMAD.WIDE.U32 R8, R157, 0x4, R2.reuse ;  /* 0x000000049d087825 */ /* 0x100fe200078e0002 */
[-C--:B0-----:R-:W-:Y:S01]  /*2d30*/  IADD3 R7, PT, PT, R13, R14.reuse, RZ ;  /* 0x0000000e0d077210 */ /* 0x081fe20007ffe0ff */
[----:B------:R0:W4:Y:S02]  /*2d40*/  LDG.E.CONSTANT R155, desc[UR6][R10.64] ;  /* 0x000000060a9b7981 */ /* 0x000124000c1e9900 */
[--C-:B------:R-:W-:Y:S01]  /*2d50*/  IMAD.WIDE.U32 R160, R161, 0x4, R2.reuse ;  /* 0x00000004a1a07825 */ /* 0x100fe200078e0002 */
[----:B------:R-:W-:Y:S01]  /*2d60*/  IADD3 R163, PT, PT, R7, R14, RZ ;  /* 0x0000000e07a37210 */ /* 0x000fe20007ffe0ff */
[----:B------:R1:W4:Y:S02]  /*2d70*/  LDG.E.CONSTANT R152, desc[UR6][R8.64] ;  /* 0x0000000608987981 */ /* 0x000324000c1e9900 */
[----:B------:R-:W-:-:S02]  /*2d80*/  IMAD.WIDE.U32 R12, R13, 0x4, R2 ;  /* 0x000000040d0c7825 */ /* 0x000fc400078e0002 */
[----:B------:R-:W4:Y:S02]  /*2d90*/  LDG.E.CONSTANT R157, desc[UR6][R160.64] ;  /* 0x00000006a09d7981 */ /* 0x000f24000c1e9900 */
[C-C-:B------:R-:W-:Y:S01]  /*2da0*/  IMAD.WIDE.U32 R4, R163.reuse, 0x4, R2.reuse ;  /* 0x00000004a3047825 */ /* 0x140fe200078e0002 */
[-C--:B------:R-:W-:Y:S01]  /*2db0*/  IADD3 R163, PT, PT, R163, R14.reuse, RZ ;  /* 0x0000000ea3a37210 */ /* 0x080fe20007ffe0ff */
[----:B------:R1:W4:Y:S02]  /*2dc0*/  LDG.E.CONSTANT R154, desc[UR6][R12.64] ;  /* 0x000000060c9a7981 */ /* 0x000324000c1e9900 */
[--C-:B------:R-:W-:Y:S01]  /*2dd0*/  IMAD.WIDE.U32 R6, R7, 0x4, R2.reuse ;  /* 0x0000000407067825 */ /* 0x100fe200078e0002 */
[CC--:B------:R-:W-:Y:S01]  /*2de0*/  IADD3 R165, PT, PT, R163.reuse, R14.reuse, RZ ;  /* 0x0000000ea3a57210 */ /* 0x0c0fe20007ffe0ff */
[----:B------:R1:W4:Y:S02]  /*2df0*/  LDG.E.CONSTANT R156, desc[UR6][R4.64] ;  /* 0x00000006049c7981 */ /* 0x000324000c1e9900 */
[--C-:B0-----:R-:W-:Y:S01]  /*2e00*/  IMAD.WIDE.U32 R10, R163, 0x4, R2.reuse ;  /* 0x00000004a30a7825 */ /* 0x101fe200078e0002 */
[CC--:B------:R-:W-:Y:S01]  /*2e10*/  IADD3 R163, PT, PT, R165.reuse, R14.reuse, RZ ;  /* 0x0000000ea5a37210 */ /* 0x0c0fe20007ffe0ff */
[----:B------:R-:W4:Y:S02]  /*2e20*/  LDG.E.CONSTANT R159, desc[UR6][R6.64] ;  /* 0x00000006069f7981 */ /* 0x000f24000c1e9900 */
[--C-:B-1----:R-:W-:Y:S01]  /*2e30*/  IMAD.WIDE.U32 R8, R165, 0x4, R2.reuse ;  /* 0x00000004a5087825 */ /* 0x102fe200078e0002 */
[C---:B------:R-:W-:Y:S01]  /*2e40*/  IADD3 R165, PT, PT, R163.reuse, R14, RZ ;  /* 0x0000000ea3a57210 */ /* 0x040fe20007ffe0ff */
[----:B------:R0:W4:Y:S02]  /*2e50*/  LDG.E.CONSTANT R161, desc[UR6][R10.64] ;  /* 0x000000060aa17981 */ /* 0x000124000c1e9900 */
[----:B------:R-:W-:-:S02]  /*2e60*/  IMAD.WIDE.U32 R162, R163, 0x4, R2 ;  /* 0x00000004a3a27825 */ /* 0x000fc400078e0002 */
[----:B------:R1:W4:Y:S02]  /*2e70*/  LDG.E.CONSTANT R158, desc[UR6][R8.64] ;  /* 0x00000006089e7981 */ /* 0x000324000c1e9900 */
        /* <DEDUP_REMOVED lines=10> */
[--C-:B-1----:R-:W-:Y:S02]  /*2f20*/  IMAD.WIDE.U32 R8, R11, 0x4, R2.reuse ;  /* 0x000000040b087825 */ /* 0x102fe400078e0002 */
[----:B------:R3:W4:Y:S02]  /*2f30*/  LDG.E.CONSTANT R6, desc[UR6][R6.64] ;  /* 0x0000000606067981 */ /* 0x000724000c1e9900 */
[C-C-:B------:R-:W-:Y:S01]  /*2f40*/  IMAD.WIDE.U32 R10, R165.reuse, 0x4, R2.reuse ;  /* 0x00000004a50a7825 */ /* 0x140fe200078e0002 */
[-C--:B------:R-:W-:Y:S01]  /*2f50*/  IADD3 R165, PT, PT, R165, R14.reuse, RZ ;  /* 0x0000000ea5a57210 */ /* 0x080fe20007ffe0ff */
[----:B------:R-:W4:Y:S03]  /*2f60*/  LDG.E.CONSTANT R9, desc[UR6][R8.64] ;  /* 0x0000000608097981 */ /* 0x000f26000c1e9900 */
[C---:B------:R-:W-:Y:S01]  /*2f70*/  IADD3 R162, PT, PT, R165.reuse, R14, RZ ;  /* 0x0000000ea5a27210 */ /* 0x040fe20007ffe0ff */
[--C-:B------:R-:W-:Y:S01]  /*2f80*/  IMAD.WIDE.U32 R12, R165, 0x4, R2.reuse ;  /* 0x00000004a50c7825 */ /* 0x100fe200078e0002 */
[----:B------:R-:W4:Y:S03]  /*2f90*/  LDG.E.CONSTANT R10, desc[UR6][R10.64] ;  /* 0x000000060a0a7981 */ /* 0x000f26000c1e9900 */
[----:B------:R-:W-:-:S02]  /*2fa0*/  IMAD.WIDE.U32 R2, R162, 0x4, R2 ;  /* 0x00000004a2027825 */ /* 0x000fc400078e0002 */
        /* <DEDUP_REMOVED lines=25> */
[----:B------:R-:W-:-:S03]  /*3140*/  LEA R2, R143, R1, 0x2 ;  /* 0x000000018f027211 */ /* 0x000fc600078e10ff */
[----:B------:R-:W-:Y:S01]  /*3150*/  FFMA R3, R16, R3, R5 ;  /* 0x0000000310037223 */ /* 0x000fe20000000005 */
[----:B------:R-:W-:-:S04]  /*3160*/  IADD3 R143, PT, PT, R143, 0x1, RZ ;  /* 0x000000018f8f7810 */ /* 0x000fc80007ffe0ff */
[----:B------:R1:W-:Y:S01]  /*3170*/  STL [R2+0x800], R3 ;  /* 0x0008000302007387 */ /* 0x0003e20000100800 */
[----:B------:R-:W-:-:S13]  /*3180*/  ISETP.NE.AND P0, PT, R143, R14, PT ;  /* 0x0000000e8f00720c */ /* 0x000fda0003f05270 */
[----:B-1----:R-:W-:Y:S05]  /*3190*/  @P0 BRA `(.L_x_3) ;  /* 0xffffffdc00ec0947 */ /* 0x002fea000383ffff */
[C---:B------:R-:W-:Y:S02]  /*31a0*/  LOP3.LUT R50, R14.reuse, 0xf, RZ, 0xc0, !PT ;  /* 0x0000000f0e327812 */ /* 0x040fe400078ec0ff */
[----:B------:R-:W-:Y:S02]  /*31b0*/  LOP3.LUT R52, R14, 0x7, RZ, 0xc0, !PT ;  /* 0x000000070e347812 */ /* 0x000fe400078ec0ff */
[----:B------:R-:W-:Y:S02]  /*31c0*/  IADD3 R2, PT, PT, R50, -0x1, RZ ;  /* 0xffffffff32027810 */ /* 0x000fe40007ffe0ff */
[----:B------:R-:W-:Y:S02]  /*31d0*/  IADD3 R3, PT, PT, R52, -0x1, RZ ;  /* 0xffffffff34037810 */ /* 0x000fe40007ffe0ff */
[----:B------:R-:W-:Y:S02]  /*31e0*/  ISETP.GE.U32.AND P1, PT, R2, 0x7, PT ;  /* 0x000000070200780c */ /* 0x000fe40003f26070 */
[----:B------:R-:W-:-:S02]  /*31f0*/  IADD3 R0, PT, PT, R14, -0x1, RZ ;  /* 0xffffffff0e007810 */ /* 0x000fc40007ffe0ff */
[----:B------:R-:W-:Y:S02]  /*3200*/  LOP3.LUT R2, R14, 0x7ffffff0, RZ, 0xc0, !PT ;  /* 0x7ffffff00e027812 */ /* 0x000fe400078ec0ff */
[----:B------:R-:W-:Y:S02]  /*3210*/  ISETP.GE.U32.AND P2, PT, R3, 0x3, PT ;  /* 0x000000030300780c */ /* 0x000fe40003f46070 */
[----:B------:R-:W-:Y:S02]  /*3220*/  ISETP.GE.U32.AND P0, PT, R0, 0xf, PT ;  /* 0x0000000f0000780c */ /* 0x000fe40003f06070 */
[----:B------:R-:W-:Y:S02]  /*3230*/  LOP3.LUT R14, R14, 0x3, RZ, 0xc0, !PT ;  /* 0x000000030e0e7812 */ /* 0x000fe400078ec0ff */
[----:B------:R-:W-:Y:S02]  /*3240*/  IADD3 R3, PT, PT, R1, 0x820, RZ ;  /* 0x0000082001037810 */ /* 0x000fe40007ffe0ff */
[----:B------:R-:W-:-:S02]  /*3250*/  MOV R12, RZ ;  /* 0x000000ff000c7202 */ /* 0x000fc40000000f00 */
[----:B------:R-:W-:-:S07]  /*3260*/  IADD3 R13, PT, PT, -R2, RZ, RZ ;  /* 0x000000ff020d7210 */ /* 0x000fce0007ffe1ff */
.L_x_9:
[----:B------:R-:W-:Y:S01]  /*3270*/  HFMA2 R25, -RZ, RZ, 0, 0 ;  /* 0x00000000ff197431 */ /* 0x000fe200000001ff */
[----:B-1----:R-:W-:Y:S01]  /*3280*/  MOV R0, RZ ;  /* 0x000000ff00007202 */ /* 0x002fe20000000f00 */
[----:B------:R-:W-:Y:S06]  /*3290*/  @!P0 BRA `(.L_x_4) ;  /* 0x0000000400288947 */ /* 0x000fec0003800000 */
[----:B------:R-:W-:Y:S02]  /*32a0*/  IADD3 R39, PT, PT, R12, 0x1000, RZ ;  /* 0x000010000c277810 */ /* 0x000fe40007ffe0ff */
[----:B------:R-:W-:Y:S02]  /*32b0*/  MOV R25, RZ ;  /* 0x000000ff00197202 */ /* 0x000fe40000000f00 */
[----:B------:R-:W-:Y:S02]  /*32c0*/  MOV R53, R3 ;  /* 0x0000000300357202 */ /* 0x000fe40000000f00 */
[----:B------:R-:W-:-:S07]  /*32d0*/  MOV R0, R13 ;  /* 0x0000000d00007202 */ /* 0x000fce0000000f00 */
.L_x_5:
[----:B------:R-:W0:Y:S01]  /*32e0*/  LDC.64 R36, c[0x0][0x390] ;  /* 0x0000e400ff247b82 */ /* 0x000e220000000a00 */
[C---:B------:R-:W-:Y:S01]  /*32f0*/  IADD3 R17, PT, PT, R39.reuse, -0x1000, RZ ;  /* 0xfffff00027117810 */ /* 0x040fe20007ffe0ff */
[----:B------:R-:W2:Y:S01]  /*3300*/  LDL.128 R4, [R53+-0x20] ;  /* 0xffffe00035047983 */ /* 0x000ea20000100c00 */
[C---:B------:R-:W-:Y:S02]  /*3310*/  IADD3 R19, PT, PT, R39.reuse, -0xa00, RZ ;  /* 0xfffff60027137810 */ /* 0x040fe40007ffe0ff */
[C---:B------:R-:W-:Y:S01]  /*3320*/  IADD3 R21, PT, PT, R39.reuse, -0x800, RZ ;  /* 0xfffff80027157810 */ /* 0x040fe20007ffe0ff */
[----:B------:R-:W3:Y:S01]  /*3330*/  LDL.128 R8, [R53+-0x10] ;  /* 0xfffff00035087983 */ /* 0x000ee20000100c00 */
[----:B------:R-:W-:Y:S01]  /*3340*/  IADD3 R23, PT, PT, R39, -0x600, RZ ;  /* 0xfffffa0027177810 */ /* 0x000fe20007ffe0ff */
[----:B0-----:R-:W-:-:S05]  /*3350*/  IMAD.WIDE.U32 R16, R17, 0x4, R36 ;  /* 0x0000000411107825 */ /* 0x001fca00078e0024 */
[----:B------:R-:W2:Y:S01]  /*3360*/  LDG.E.CONSTANT R24, desc[UR6][R16.64] ;  /* 0x0000000610187981 */ /* 0x000ea2000c1e9900 */
[----:B------:R-:W-:-:S03]  /*3370*/  IMAD.WIDE.U32 R18, R19, 0x4, R36 ;  /* 0x0000000413127825 */ /* 0x000fc600078e0024 */
[----:B------:R-:W4:Y:S01]  /*3380*/  LDG.E.CONSTANT R38, desc[UR6][R16.64+0x800] ;  /* 0x0008000610267981 */ /* 0x000f22000c1e9900 */
[----:B------:R-:W-:-:S03]  /*3390*/  IMAD.WIDE.U32 R20, R21, 0x4, R36 ;  /* 0x0000000415147825 */ /* 0x000fc600078e0024 */
[----:B------:R-:W5:Y:S01]  /*33a0*/  LDG.E.CONSTANT R40, desc[UR6][R16.64+0x1000] ;  /* 0x0010000610287981 */ /* 0x000f62000c1e9900 */
[----:B------:R-:W-:-:S03]  /*33b0*/  IADD3 R27, PT, PT, R39, -0x400, RZ ;  /* 0xfffffc00271b7810 */ /* 0x000fc60007ffe0ff */
[----:B------:R-:W3:Y:S01]  /*33c0*/  LDG.E.CONSTANT R41, desc[UR6][R18.64] ;  /* 0x0000000612297981 */ /* 0x000ee2000c1e9900 */
[--C-:B------:R-:W-:Y:S01]  /*33d0*/  IMAD.WIDE.U32 R22, R23, 0x4, R36.reuse ;  /* 0x0000000417167825 */ /* 0x100fe200078e0024 */
[----:B------:R-:W-:Y:S02]  /*33e0*/  IADD3 R29, PT, PT, R39, -0x200, RZ ;  /* 0xfffffe00271d7810 */ /* 0x000fe40007ffe0ff */
[----:B------:R0:W3:Y:S01]  /*33f0*/  LDG.E.CONSTANT R42, desc[UR6][R20.64] ;  /* 0x00000006142a7981 */ /* 0x0000e2000c1e9900 */
[----:B------:R-:W-:-:S03]  /*3400*/  IMAD.WIDE.U32 R26, R27, 0x4, R36 ;  /* 0x000000041b1a7825 */ /* 0x000fc600078e0024 */
[----:B------:R1:W3:Y:S01]  /*3410*/  LDG.E.CONSTANT R43, desc[UR6][R22.64] ;  /* 0x00000006162b7981 */ /* 0x0002e2000c1e9900 */
[--C-:B------:R-:W-:Y:S01]  /*3420*/  IMAD.WIDE.U32 R28, R29, 0x4, R36.reuse ;  /* 0x000000041d1c7825 */ /* 0x100fe200078e0024 */
[C---:B------:R-:W-:Y:S02]  /*3430*/  IADD3 R33, PT, PT, R39.reuse, 0x200, RZ ;  /* 0x0000020027217810 */ /* 0x040fe40007ffe0ff */
[----:B------:R1:W3:Y:S01]  /*3440*/  LDG.E.CONSTANT R44, desc[UR6][R26.64] ;  /* 0x000000061a2c7981 */ /* 0x0002e2000c1e9900 */
[C-C-:B------:R-:W-:Y:S01]  /*3450*/  IMAD.WIDE.U32 R30, R39.reuse, 0x4, R36.reuse ;  /* 0x00000004271e7825 */ /* 0x140fe200078e0024 */
[----:B------:R-:W-:Y:S02]  /*3460*/  IADD3 R35, PT, PT, R39, 0x400, RZ ;  /* 0x0000040027237810 */ /* 0x000fe40007ffe0ff */
[----:B------:R1:W3:Y:S01]  /*3470*/  LDG.E.CONSTANT R45, desc[UR6][R28.64] ;  /* 0x000000061c2d7981 */ /* 0x0002e2000c1e9900 */
[----:B------:R-:W-:Y:S01]  /*3480*/  IMAD.WIDE.U32 R32, R33, 0x4, R36 ;  /* 0x0000000421207825 */ /* 0x000fe200078e0024 */
[----:B0-----:R-:W-:-:S02]  /*3490*/  IADD3 R21, PT, PT, R39, 0x600, RZ ;  /* 0x0000060027157810 */ /* 0x001fc40007ffe0ff */
[----:B------:R0:W3:Y:S01]  /*34a0*/  LDG.E.CONSTANT R46, desc[UR6][R30.64] ;  /* 0x000000061e2e7981 */ /* 0x0000e2000c1e9900 */
[----:B------:R-:W-:-:S03]  /*34b0*/  IMAD.WIDE.U32 R34, R35, 0x4, R36 ;  /* 0x0000000423227825 */ /* 0x000fc600078e0024 */
[----:B------:R-:W3:Y:S01]  /*34c0*/  LDL.128 R16, [R53] ;  /* 0x0000000035107983 */ /* 0x000ee20000100c00 */
[----:B-1----:R-:W-:Y:S01]  /*34d0*/  IADD3 R23, PT, PT, R39, 0x800, RZ ;  /* 0x0000080027177810 */ /* 0x002fe20007ffe0ff */
[--C-:B------:R-:W-:Y:S02]  /*34e0*/  IMAD.WIDE.U32 R26, R21, 0x4, R36.reuse ;  /* 0x00000004151a7825 */ /* 0x100fe400078e0024 */
[----:B------:R1:W3:Y:S01]  /*34f0*/  LDG.E.CONSTANT R48, desc[UR6][R32.64] ;  /* 0x0000000620307981 */ /* 0x0002e2000c1e9900 */
[----:B------:R-:W-:Y:S01]  /*3500*/  IADD3 R21, PT, PT, R39, 0xa00, RZ ;  /* 0x00000a0027157810 */ /* 0x000fe20007ffe0ff */
[--C-:B------:R-:W-:Y:S02]  /*3510*/  IMAD.WIDE.U32 R28, R23, 0x4, R36.reuse ;  /* 0x00000004171c7825 */ /* 0x100fe400078e0024 */
[----:B------:R1:W3:Y:S01]  /*3520*/  LDG.E.CONSTANT R49, desc[UR6][R34.64] ;  /* 0x0000000622317981 */ /* 0x0002e2000c1e9900 */
[----:B------:R-:W-:Y:S01]  /*3530*/  IADD3 R51, PT, PT, R39, 0xc00, RZ ;  /* 0x00000c0027337810 */ /* 0x000fe20007ffe0ff */
[----:B0-----:R-:W-:-:S02]  /*3540*/  IMAD.WIDE.U32 R30, R21, 0x4, R36 ;  /* 0x00000004151e7825 */ /* 0x001fc400078e0024 */
[----:B------:R-:W3:Y:S01]  /*3550*/  LDG.E.CONSTANT R26, desc[UR6][R26.64] ;  /* 0x000000061a1a7981 */ /* 0x000ee2000c1e9900 */
[----:B------:R-:W-:Y:S01]  /*3560*/  IADD3 R47, PT, PT, R39, 0xe00, RZ ;  /* 0x00000e00272f7810 */ /* 0x000fe20007ffe0ff */
[--C-:B-1----:R-:W-:Y:S02]  /*3570*/  IMAD.WIDE.U32 R32, R51, 0x4, R36.reuse ;  /* 0x0000000433207825 */ /* 0x102fe400078e0024 */
[----:B------:R-:W3:Y:S04]  /*3580*/  LDG.E.CONSTANT R28, desc[UR6][R28.64] ;  /* 0x000000061c1c7981 */ /* 0x000ee8000c1e9900 */
[----:B------:R0:W3:Y:S01]  /*3590*/  LDL.128 R20, [R53+0x10] ;  /* 0x0000100035147983 */ /* 0x0000e20000100c00 */
[----:B------:R-:W-:-:S03]  /*35a0*/  IMAD.WIDE.U32 R34, R47, 0x4, R36 ;  /* 0x000000042f227825 */ /* 0x000fc600078e0024 */
[----:B------:R-:W3:Y:S04]  /*35b0*/  LDG.E.CONSTANT R30, desc[UR6][R30.64] ;  /* 0x000000061e1e7981 */ /* 0x000ee8000c1e9900 */
[----:B------:R-:W3:Y:S04]  /*35c0*/  LDG.E.CONSTANT R32, desc[UR6][R32.64] ;  /* 0x0000000620207981 */ /* 0x000ee8000c1e9900 */
[----:B------:R-:W3:Y:S01]  /*35d0*/  LDG.E.CONSTANT R34, desc[UR6][R34.64] ;  /* 0x0000000622227981 */ /* 0x000ee2000c1e9900 */
[----:B------:R-:W-:-:S04]  /*35e0*/  IADD3 R0, PT, PT, R0, 0x10, RZ ;  /* 0x0000001000007810 */ /* 0x000fc80007ffe0ff */
[----:B------:R-:W-:Y:S02]  /*35f0*/  ISETP.NE.AND P3, PT, R0, RZ, PT ;  /* 0x000000ff0000720c */ /* 0x000fe40003f65270 */
[----:B0-----:R-:W-:Y:S02]  /*3600*/  IADD3 R53, PT, PT, R53, 0x40, RZ ;  /* 0x0000004035357810 */ /* 0x001fe40007ffe0ff */
[----:B------:R-:W-:Y:S01]  /*3610*/  IADD3 R39, PT, PT, R39, 0x2000, RZ ;  /* 0x0000200027277810 */ /* 0x000fe20007ffe0ff */
[----:B--2---:R-:W-:-:S04]  /*3620*/  FFMA R4, R4, R24, R25 ;  /* 0x0000001804047223 */ /* 0x004fc80000000019 */
[----:B----4-:R-:W-:-:S04]  /*3630*/  FFMA R5, R5, R38, R4 ;  /* 0x0000002605057223 */ /* 0x010fc80000000004 */
[----:B-----5:R-:W-:-:S04]  /*3640*/  FFMA R6, R6, R40, R5 ;  /* 0x0000002806067223 */ /* 0x020fc80000000005 */
[----:B---3--:R-:W-:-:S04]  /*3650*/  FFMA R7, R7, R41, R6 ;  /* 0x0000002907077223 */ /* 0x008fc80000000006 */
        /* <DEDUP_REMOVED lines=12> */
[----:B------:R-:W-:Y:S06]  /*3720*/  @P3 BRA `(.L_x_5) ;  /* 0xfffffff800ec3947 */ /* 0x000fec000383ffff */
[----:B------:R-:W-:-:S07]  /*3730*/  MOV R0, R2 ;  /* 0x0000000200007202 */ /* 0x000fce0000000f00 */
.L_x_4:
[----:B------:R-:W-:-:S13]  /*3740*/  ISETP.NE.AND P3, PT, R50, RZ, PT ;  /* 0x000000ff3200720c */ /* 0x000fda0003f65270 */
[----:B------:R-:W-:Y:S05]  /*3750*/  @!P3 BRA `(.L_x_6) ;  /* 0x000000040048b947 */ /* 0x000fea0003800000 */
[----:B------:R-:W-:Y:S01]  /*3760*/  ISETP.NE.AND P3, PT, R52, RZ, PT ;  /* 0x000000ff3400720c */ /* 0x000fe20003f65270 */
[----:B------:R-:W-:-:S12]  /*3770*/  @!P1 BRA `(.L_x_7) ;  /* 0x0000000000949947 */ /* 0x000fd80003800000 */
[----:B------:R-:W0:Y:S01]  /*3780*/  LDC.64 R18, c[0x0][0x390] ;  /* 0x0000e400ff127b82 */ /* 0x000e220000000a00 */
[C---:B------:R-:W-:Y:S02]  /*3790*/  LEA R21, R0.reuse, R12, 0x9 ;  /* 0x0000000c00157211 */ /* 0x040fe400078e48ff */
[----:B------:R-:W-:Y:S02]  /*37a0*/  LEA R20, R0, R15, 0x2 ;  /* 0x0000000f00147211 */ /* 0x000fe400078e10ff */
[C---:B------:R-:W-:Y:S02]  /*37b0*/  IADD3 R7, PT, PT, R21.reuse, 0x200, RZ ;  /* 0x0000020015077810 */ /* 0x040fe40007ffe0ff */
[C---:B------:R-:W-:Y:S01]  /*37c0*/  IADD3 R9, PT, PT, R21.reuse, 0x400, RZ ;  /* 0x0000040015097810 */ /* 0x040fe20007ffe0ff */
[----:B------:R-:W2:Y:S01]  /*37d0*/  LDL.128 R28, [R20] ;  /* 0x00000000141c7983 */ /* 0x000ea20000100c00 */
[C---:B------:R-:W-:Y:S02]  /*37e0*/  IADD3 R11, PT, PT, R21.reuse, 0x600, RZ ;  /* 0x00000600150b7810 */ /* 0x040fe40007ffe0ff */
[C---:B------:R-:W-:Y:S01]  /*37f0*/  IADD3 R17, PT, PT, R21.reuse, 0x800, RZ ;  /* 0x0000080015117810 */ /* 0x040fe20007ffe0ff */
[----:B------:R-:W3:Y:S01]  /*3800*/  LDL.128 R32, [R20+0x10] ;  /* 0x0000100014207983 */ /* 0x000ee20000100c00 */
[----:B0-----:R-:W-:-:S04]  /*3810*/  IMAD.WIDE.U32 R4, R21, 0x4, R18 ;  /* 0x0000000415047825 */ /* 0x001fc800078e0012 */
[--C-:B------:R-:W-:Y:S01]  /*3820*/  IMAD.WIDE.U32 R6, R7, 0x4, R18.reuse ;  /* 0x0000000407067825 */ /* 0x100fe200078e0012 */
[----:B------:R0:W2:Y:S03]  /*3830*/  LDG.E.CONSTANT R22, desc[UR6][R4.64] ;  /* 0x0000000604167981 */ /* 0x0000a6000c1e9900 */
[--C-:B------:R-:W-:Y:S01]  /*3840*/  IMAD.WIDE.U32 R8, R9, 0x4, R18.reuse ;  /* 0x0000000409087825 */ /* 0x100fe200078e0012 */
[----:B------:R1:W4:Y:S03]  /*3850*/  LDG.E.CONSTANT R23, desc[UR6][R6.64] ;  /* 0x0000000606177981 */ /* 0x000326000c1e9900 */
[----:B------:R-:W-:Y:S01]  /*3860*/  IMAD.WIDE.U32 R10, R11, 0x4, R18 ;  /* 0x000000040b0a7825 */ /* 0x000fe200078e0012 */
[----:B------:R5:W3:Y:S01]  /*3870*/  LDG.E.CONSTANT R24, desc[UR6][R8.64] ;  /* 0x0000000608187981 */ /* 0x000ae2000c1e9900 */
[----:B------:R-:W-:-:S02]  /*3880*/  IADD3 R27, PT, PT, R21, 0xa00, RZ ;  /* 0x00000a00151b7810 */ /* 0x000fc40007ffe0ff */
[--C-:B------:R-:W-:Y:S01]  /*3890*/  IMAD.WIDE.U32 R16, R17, 0x4, R18.reuse ;  /* 0x0000000411107825 */ /* 0x100fe200078e0012 */
[----:B------:R-:W-:Y:S01]  /*38a0*/  IADD3 R37, PT, PT, R21, 0xc00, RZ ;  /* 0x00000c0015257810 */ /* 0x000fe20007ffe0ff */
[----:B------:R-:W3:Y:S02]  /*38b0*/  LDG.E.CONSTANT R11, desc[UR6][R10.64] ;  /* 0x000000060a0b7981 */ /* 0x000ee4000c1e9900 */
[--C-:B0-----:R-:W-:Y:S01]  /*38c0*/  IMAD.WIDE.U32 R4, R27, 0x4, R18.reuse ;  /* 0x000000041b047825 */ /* 0x101fe200078e0012 */
[----:B------:R-:W-:Y:S01]  /*38d0*/  IADD3 R21, PT, PT, R21, 0xe00, RZ ;  /* 0x00000e0015157810 */ /* 0x000fe20007ffe0ff */
[----:B------:R-:W3:Y:S02]  /*38e0*/  LDG.E.CONSTANT R16, desc[UR6][R16.64] ;  /* 0x0000000610107981 */ /* 0x000ee4000c1e9900 */
[--C-:B-1----:R-:W-:Y:S02]  /*38f0*/  IMAD.WIDE.U32 R6, R37, 0x4, R18.reuse ;  /* 0x0000000425067825 */ /* 0x102fe400078e0012 */
[----:B------:R-:W3:Y:S02]  /*3900*/  LDG.E.CONSTANT R5, desc[UR6][R4.64] ;  /* 0x0000000604057981 */ /* 0x000ee4000c1e9900 */
[----:B-----5:R-:W-:-:S02]  /*3910*/  IMAD.WIDE.U32 R8, R21, 0x4, R18 ;  /* 0x0000000415087825 */ /* 0x020fc400078e0012 */
[----:B------:R-:W5:Y:S04]  /*3920*/  LDG.E.CONSTANT R6, desc[UR6][R6.64] ;  /* 0x0000000606067981 */ /* 0x000f68000c1e9900 */
[----:B------:R-:W5:Y:S01]  /*3930*/  LDG.E.CONSTANT R9, desc[UR6][R8.64] ;  /* 0x0000000608097981 */ /* 0x000f62000c1e9900 */
[----:B------:R-:W-:Y:S01]  /*3940*/  IADD3 R0, PT, PT, R0, 0x8, RZ ;  /* 0x0000000800007810 */ /* 0x000fe20007ffe0ff */
[----:B--2---:R-:W-:-:S04]  /*3950*/  FFMA R22, R28, R22, R25 ;  /* 0x000000161c167223 */ /* 0x004fc80000000019 */
[----:B----4-:R-:W-:-:S04]  /*3960*/  FFMA R23, R23, R29, R22 ;  /* 0x0000001d17177223 */ /* 0x010fc80000000016 */
[----:B---3--:R-:W-:-:S04]  /*3970*/  FFMA R24, R24, R30, R23 ;  /* 0x0000001e18187223 */ /* 0x008fc80000000017 */
[----:B------:R-:W-:-:S04]  /*3980*/  FFMA R11, R11, R31, R24 ;  /* 0x0000001f0b0b7223 */ /* 0x000fc80000000018 */
[----:B------:R-:W-:-:S04]  /*3990*/  FFMA R16, R32, R16, R11 ;  /* 0x0000001020107223 */ /* 0x000fc8000000000b */
[----:B------:R-:W-:-:S04]  /*39a0*/  FFMA R33, R5, R33, R16 ;  /* 0x0000002105217223 */ /* 0x000fc80000000010 */
[----:B-----5:R-:W-:-:S04]  /*39b0*/  FFMA R34, R6, R34, R33 ;  /* 0x0000002206227223 */ /* 0x020fc80000000021 */
[----:B------:R-:W-:-:S07]  /*39c0*/  FFMA R25, R9, R35, R34 ;  /* 0x0000002309197223 */ /* 0x000fce0000000022 */
.L_x_7:
[----:B------:R-:W-:Y:S05]  /*39d0*/  @!P3 BRA `(.L_x_6) ;  /* 0x0000000000a8b947 */ /* 0x000fea0003800000 */
[----:B------:R-:W-:Y:S01]  /*39e0*/  ISETP.NE.AND P3, PT, R14, RZ, PT ;  /* 0x000000ff0e00720c */ /* 0x000fe20003f65270 */
[----:B------:R-:W-:-:S12]  /*39f0*/  @!P2 BRA `(.L_x_8) ;  /* 0x000000000050a947 */ /* 0x000fd80003800000 */
[----:B------:R-:W0:Y:S01]  /*3a00*/  LDC.64 R4, c[0x0][0x390] ;  /* 0x0000e400ff047b82 */ /* 0x000e220000000a00 */
[C---:B------:R-:W-:Y:S02]  /*3a10*/  LEA R11, R0.reuse, R12, 0x9 ;  /* 0x0000000c000b7211 */ /* 0x040fe400078e48ff */
[----:B------:R-:W-:Y:S02]  /*3a20*/  LEA R16, R0, R15, 0x2 ;  /* 0x0000000f00107211 */ /* 0x000fe400078e10ff */
[C---:B------:R-:W-:Y:S02]  /*3a30*/  IADD3 R9, PT, PT, R11.reuse, 0x200, RZ ;  /* 0x000002000b097810 */ /* 0x040fe40007ffe0ff */
[C---:B------:R-:W-:Y:S02]  /*3a40*/  IADD3 R21, PT, PT, R11.reuse, 0x400, RZ ;  /* 0x000004000b157810 */ /* 0x040fe40007ffe0ff */
[----:B------:R-:W2:Y:S01]  /*3a50*/  LDL.128 R16, [R16] ;  /* 0x0000000010107983 */ /* 0x000ea20000100c00 */
[C---:B------:R-:W-:Y:S01]  /*3a60*/  IADD3 R23, PT, PT, R11.reuse, 0x600, RZ ;  /* 0x000006000b177810 */ /* 0x040fe20007ffe0ff */
[----:B0-----:R-:W-:-:S04]  /*3a70*/  IMAD.WIDE.U32 R6, R11, 0x4, R4 ;  /* 0x000000040b067825 */ /* 0x001fc800078e0004 */
[--C-:B------:R-:W-:Y:S02]  /*3a80*/  IMAD.WIDE.U32 R8, R9, 0x4, R4.reuse ;  /* 0x0000000409087825 */ /* 0x100fe400078e0004 */
[----:B------:R-:W2:Y:S02]  /*3a90*/  LDG.E.CONSTANT R6, desc[UR6][R6.64] ;  /* 0x0000000606067981 */ /* 0x000ea4000c1e9900 */
[--C-:B------:R-:W-:Y:S02]  /*3aa0*/  IMAD.WIDE.U32 R10, R21, 0x4, R4.reuse ;  /* 0x00000004150a7825 */ /* 0x100fe400078e0004 */
[----:B------:R-:W3:Y:S02]  /*3ab0*/  LDG.E.CONSTANT R9, desc[UR6][R8.64] ;  /* 0x0000000608097981 */ /* 0x000ee4000c1e9900 */
[----:B------:R-:W-:Y:S02]  /*3ac0*/  IMAD.WIDE.U32 R4, R23, 0x4, R4 ;  /* 0x0000000417047825 */ /* 0x000fe400078e0004 */
[----:B------:R-:W4:Y:S04]  /*3ad0*/  LDG.E.CONSTANT R10, desc[UR6][R10.64] ;  /* 0x000000060a0a7981 */ /* 0x000f28000c1e9900 */
[----:B------:R-:W5:Y:S01]  /*3ae0*/  LDG.E.CONSTANT R5, desc[UR6][R4.64] ;  /* 0x0000000604057981 */ /* 0x000f62000c1e9900 */
[----:B------:R-:W-:Y:S01]  /*3af0*/  IADD3 R0, PT, PT, R0, 0x4, RZ ;  /* 0x0000000400007810 */ /* 0x000fe20007ffe0ff */
[----:B--2---:R-:W-:-:S04]  /*3b00*/  FFMA R20, R16, R6, R25 ;  /* 0x0000000610147223 */ /* 0x004fc80000000019 */
[----:B---3--:R-:W-:-:S04]  /*3b10*/  FFMA R17, R9, R17, R20 ;  /* 0x0000001109117223 */ /* 0x008fc80000000014 */
[----:B----4-:R-:W-:-:S04]  /*3b20*/  FFMA R18, R10, R18, R17 ;  /* 0x000000120a127223 */ /* 0x010fc80000000011 */
[----:B-----5:R-:W-:-:S07]  /*3b30*/  FFMA R25, R5, R19, R18 ;  /* 0x0000001305197223 */ /* 0x020fce0000000012 */
.L_x_8:
[----:B------:R-:W-:Y:S05]  /*3b40*/  @!P3 BRA `(.L_x_6) ;  /* 0x00000000004cb947 */ /* 0x000fea0003800000 */
[----:B------:R-:W0:Y:S01]  /*3b50*/  LDC.64 R6, c[0x0][0x390] ;  /* 0x0000e400ff067b82 */ /* 0x000e220000000a00 */
[C---:B------:R-:W-:Y:S02]  /*3b60*/  LEA R11, R0.reuse, R12, 0x9 ;  /* 0x0000000c000b7211 */ /* 0x040fe400078e48ff */
[----:B------:R-:W-:-:S05]  /*3b70*/  LEA R0, R0, R15, 0x2 ;  /* 0x0000000f00007211 */ /* 0x000fca00078e10ff */
[----:B------:R-:W2:Y:S01]  /*3b80*/  LDL.64 R8, [R0] ;  /* 0x0000000000087983 */ /* 0x000ea20000100a00 */
[----:B0-----:R-:W-:-:S06]  /*3b90*/  IMAD.WIDE.U32 R4, R11, 0x4, R6 ;  /* 0x000000040b047825 */ /* 0x001fcc00078e0006 */
[----:B------:R-:W2:Y:S01]  /*3ba0*/  LDG.E.CONSTANT R4, desc[UR6][R4.64] ;  /* 0x0000000604047981 */ /* 0x000ea2000c1e9900 */
[----:B------:R-:W-:Y:S01]  /*3bb0*/  ISETP.NE.AND P3, PT, R14, 0x1, PT ;  /* 0x000000010e00780c */ /* 0x000fe20003f65270 */
[----:B--2---:R-:W-:-:S12]  /*3bc0*/  FFMA R25, R8, R4, R25 ;  /* 0x0000000408197223 */ /* 0x004fd80000000019 */
[----:B------:R-:W-:Y:S05]  /*3bd0*/  @!P3 BRA `(.L_x_6) ;  /* 0x000000000028b947 */ /* 0x000fea0003800000 */
[----:B------:R-:W-:Y:S01]  /*3be0*/  ISETP.NE.AND P3, PT, R14, 0x2, PT ;  /* 0x000000020e00780c */ /* 0x000fe20003f65270 */
[----:B------:R-:W2:Y:S01]  /*3bf0*/  LDL R0, [R0+0x8] ;  /* 0x0000080000007983 */ /* 0x000ea20000100800 */
[----:B------:R-:W-:-:S05]  /*3c00*/  IADD3 R5, PT, PT, R11, 0x200, RZ ;  /* 0x000002000b057810 */ /* 0x000fca0007ffe0ff */
[----:B------:R-:W-:-:S06]  /*3c10*/  IMAD.WIDE.U32 R4, R5, 0x4, R6 ;  /* 0x0000000405047825 */ /* 0x000fcc00078e0006 */
[----:B------:R-:W-:Y:S01]  /*3c20*/  @P3 IADD3 R11, PT, PT, R11, 0x400, RZ ;  /* 0x000004000b0b3810 */ /* 0x000fe20007ffe0ff */
[----:B------:R-:W3:Y:S04]  /*3c30*/  LDG.E.CONSTANT R4, desc[UR6][R4.64] ;  /* 0x0000000604047981 */ /* 0x000ee8000c1e9900 */
[----:B------:R-:W-:-:S06]  /*3c40*/  @P3 IMAD.WIDE.U32 R6, R11, 0x4, R6 ;  /* 0x000000040b063825 */ /* 0x000fcc00078e0006 */
[----:B------:R-:W2:Y:S01]  /*3c50*/  @P3 LDG.E.CONSTANT R6, desc[UR6][R6.64] ;  /* 0x0000000606063981 */ /* 0x000ea2000c1e9900 */
[----:B---3--:R-:W-:-:S04]  /*3c60*/  FFMA R25, R4, R9, R25 ;  /* 0x0000000904197223 */ /* 0x008fc80000000019 */
[----:B--2---:R-:W-:-:S07]  /*3c70*/  @P3 FFMA R25, R6, R0, R25 ;  /* 0x0000000006193223 */ /* 0x004fce0000000019 */
.L_x_6:
[----:B------:R-:W-:Y:S01]  /*3c80*/  FMUL R0, R25, 0.044714998453855514526 ;  /* 0x3d37271319007820 */ /* 0x000fe20000400000 */
[----:B------:R-:W-:Y:S01]  /*3c90*/  HFMA2 R8, -RZ, RZ, 1.125, -9232 ;  /* 0x3c80f082ff087431 */ /* 0x000fe200000001ff */
[----:B------:R-:W-:Y:S02]  /*3ca0*/  MOV R6, 0x3f800000 ;  /* 0x3f80000000067802 */ /* 0x000fe40000000f00 */
[----:B------:R-:W-:-:S04]  /*3cb0*/  FMUL R0, R0, R25 ;  /* 0x0000001900007220 */ /* 0x000fc80000400000 */
[----:B------:R-:W-:Y:S01]  /*3cc0*/  FFMA R0, R0, R25, R25 ;  /* 0x0000001900007223 */ /* 0x000fe20000000019 */
[----:B------:R-:W-:-:S03]  /*3cd0*/  FMUL R25, R25, 0.5 ;  /* 0x3f00000019197820 */ /* 0x000fc60000400000 */
[----:B------:R-:W-:-:S04]  /*3ce0*/  FMUL R4, R0, 0.79788458347320556641 ;  /* 0x3f4c422a00047820 */ /* 0x000fc80000400000 */
[C---:B------:R-:W-:Y:S01]  /*3cf0*/  FMUL R0, |R4|.reuse, 2.8853900432586669922 ;  /* 0x4038aa3b04007820 */ /* 0x040fe20000400200 */
[C---:B------:R-:W-:Y:S01]  /*3d00*/  FMUL R9, R4.reuse, R4 ;  /* 0x0000000404097220 */ /* 0x040fe20000400000 */
[C---:B------:R-:W-:Y:S02]  /*3d10*/  FSETP.GE.AND P4, PT, |R4|.reuse, 0.60000002384185791016, PT ;  /* 0x3f19999a0400780b */ /* 0x040fe40003f86200 */
[----:B------:R-:W-:Y:S01]  /*3d20*/  FSETP.GE.AND P3, PT, |R4|, 9.010913848876953125, PT ;  /* 0x41102cb40400780b */ /* 0x000fe20003f66200 */
[C---:B------:R-:W-:Y:S01]  /*3d30*/  FFMA R8, R9.reuse, R8, -0.052303962409496307373 ;  /* 0xbd563cae09087423 */ /* 0x040fe20000000008 */
[----:B------:R-:W0:Y:S03]  /*3d40*/  MUFU.EX2 R0, R0 ;  /* 0x0000000000007308 */ /* 0x000e260000000800 */
[----:B------:R-:W-:Y:S01]  /*3d50*/  FFMA R8, R9, R8, 0.1331529766321182251 ;  /* 0x3e08594109087423 */ /* 0x000fe20000000008 */
[----:B0-----:R-:W-:-:S03]  /*3d60*/  FADD R5, R0, 1 ;  /* 0x3f80000000057421 */ /* 0x001fc60000000000 */
[----:B------:R-:W-:-:S04]  /*3d70*/  FFMA R0, R9, R8, -0.33332768082618713379 ;  /* 0xbeaaa9ed09007423 */ /* 0x000fc80000000008 */
[----:B------:R-:W-:Y:S01]  /*3d80*/  FFMA R9, R9, R0, RZ ;  /* 0x0000000009097223 */ /* 0x000fe200000000ff */
[----:B------:R-:W0:Y:S02]  /*3d90*/  MUFU.RCP R5, R5 ;  /* 0x0000000500057308 */ /* 0x000e240000001000 */
[----:B0-----:R-:W-:Y:S01]  /*3da0*/  FFMA R6, R5, -2, R6 ;  /* 0xc000000005067823 */ /* 0x001fe20000000006 */
[C---:B------:R-:W-:Y:S02]  /*3db0*/  LEA R5, R12.reuse, R1, 0x2 ;  /* 0x000000010c057211 */ /* 0x040fe400078e10ff */
[----:B------:R-:W-:Y:S02]  /*3dc0*/  IADD3 R12, PT, PT, R12, 0x1, RZ ;  /* 0x000000010c0c7810 */ /* 0x000fe40007ffe0ff */
[----:B------:R-:W-:Y:S02]  /*3dd0*/  FSEL R7, R6, 1, !P3 ;  /* 0x3f80000006077808 */ /* 0x000fe40005800000 */
[----:B------:R-:W-:-:S02]  /*3de0*/  ISETP.NE.AND P3, PT, R12, 0x200, PT ;  /* 0x000002000c00780c */ /* 0x000fc40003f65270 */
[--C-:B------:R-:W-:Y:S01]  /*3df0*/  LOP3.LUT R7, R7, 0x80000000, R4.reuse, 0xb8, !PT ;  /* 0x8000000007077812 */ /* 0x100fe200078eb804 */
[----:B------:R-:W-:-:S04]  /*3e00*/  @!P4 FFMA R7, R4, R9, R4 ;  /* 0x000000090407c223 */ /* 0x000fc80000000004 */
[----:B------:R-:W-:-:S04]  /*3e10*/  FADD R0, R7, 1 ;  /* 0x3f80000007007421 */ /* 0x000fc80000000000 */
[----:B------:R-:W-:-:S05]  /*3e20*/  FMUL R0, R25, R0 ;  /* 0x0000000019007220 */ /* 0x000fca0000400000 */
[----:B------:R1:W-:Y:S01]  /*3e30*/  STL [R5], R0 ;  /* 0x0000000005007387 */ /* 0x0003e20000100800 */
[----:B------:R-:W-:Y:S05]  /*3e40*/  @P3 BRA `(.L_x_9) ;  /* 0xfffffff400083947 */ /* 0x000fea000383ffff */
.L_x_2:
[----:B------:R-:W2:Y:S01]  /*3e50*/  S2R R3, SR_TID.X ;  /* 0x0000000000037919 */ /* 0x000ea20000002100 */
[----:B------:R-:W2:Y:S01]  /*3e60*/  S2UR UR4, SR_CTAID.X ;  /* 0x00000000000479c3 */ /* 0x000ea20000002500 */
[----:B------:R-:W3:Y:S07]  /*3e70*/  LDCU UR5, c[0x0][0x3b4] ;  /* 0x00007680ff0577ac */ /* 0x000eee0008000800 */
[----:B-1----:R-:W2:Y:S01]  /*3e80*/  LDC R0, c[0x0][0x360] ;  /* 0x0000d800ff007b82 */ /* 0x002ea20000000800 */
[----:B---3--:R-:W-:Y:S01]  /*3e90*/  UISETP.GE.AND UP0, UPT, UR5, 0x1, UPT ;  /* 0x000000010500788c */ /* 0x008fe2000bf06270 */
[----:B--2---:R-:W-:-:S05]  /*3ea0*/  IMAD R0, R0, UR4, R3 ;  /* 0x0000000400007c24 */ /* 0x004fca000f8e0203 */
[----:B------:R-:W-:-:S03]  /*3eb0*/  SHF.L.U32 R0, R0, 0x7, RZ ;  /* 0x0000000700007819 */ /* 0x000fc600000006ff */
[----:B------:R-:W-:Y:S05]  /*3ec0*/  BRA.U !UP0, `(.L_x_10) ;  /* 0x00000011081c7547 */ /* 0x000fea000b800000 */
[----:B------:R-:W-:-:S07]  /*3ed0*/  HFMA2 R14, -RZ, RZ, 0, 0 ;  /* 0x00000000ff0e7431 */ /* 0x000fce00000001ff */
.L_x_12:
[----:B------:R-:W-:-:S07]  /*3ee0*/  CS2R R32, SRZ ;  /* 0x0000000000207805 */ /* 0x000fce000001ff00 */
.L_x_11:
[----:B------:R-:W1:Y:S01]  /*3ef0*/  LDC R46, c[0x0][0x3b4] ;  /* 0x0000ed00ff2e7b82 */ /* 0x000e620000000800 */
[----:B------:R-:W-:-:S05]  /*3f00*/  LEA R34, R32, R1, 0x2 ;  /* 0x0000000120227211 */ /* 0x000fca00078e10ff */
[----:B------:R-:W2:Y:S02]  /*3f10*/  LDL.128 R4, [R34] ;  /* 0x0000000022047983 */ /* 0x000ea40000100c00 */
[----:B------:R-:W3:Y:S02]  /*3f20*/  LDC.64 R30, c[0x0][0x398] ;  /* 0x0000e600ff1e7b82 */ /* 0x000ee40000000a00 */
[----:B------:R-:W4:Y:S01]  /*3f30*/  LDL.128 R8, [R34+0x10] ;  /* 0x0000100022087983 */ /* 0x000f220000100c00 */
[----:B-1----:R-:W-:-:S05]  /*3f40*/  IMAD R3, R32, R46, R14 ;  /* 0x0000002e20037224 */ /* 0x002fca00078e020e */
[C---:B------:R-:W-:Y:S01]  /*3f50*/  IADD3 R13, PT, PT, R3.reuse, R46, RZ ;  /* 0x0000002e030d7210 */ /* 0x040fe20007ffe0ff */
[----:B---3--:R-:W-:-:S03]  /*3f60*/  IMAD.WIDE.U32 R2, R3, 0x4, R30 ;  /* 0x0000000403027825 */ /* 0x008fc600078e001e */
[C---:B------:R-:W-:Y:S01]  /*3f70*/  IADD3 R17, PT, PT, R13.reuse, R46, RZ ;  /* 0x0000002e0d117210 */ /* 0x040fe20007ffe0ff */
[----:B------:R-:W-:-:S03]  /*3f80*/  IMAD.WIDE.U32 R12, R13, 0x4, R30 ;  /* 0x000000040d0c7825 */ /* 0x000fc600078e001e */
[CC--:B------:R-:W-:Y:S01]  /*3f90*/  IADD3 R19, PT, PT, R17.reuse, R46.reuse, RZ ;  /* 0x0000002e11137210 */ /* 0x0c0fe20007ffe0ff */
[----:B------:R1:W2:Y:S01]  /*3fa0*/  LDG.E.CONSTANT R35, desc[UR6][R2.64] ;  /* 0x0000000602237981 */ /* 0x0002a2000c1e9900 */
[--C-:B------:R-:W-:Y:S02]  /*3fb0*/  IMAD.WIDE.U32 R16, R17, 0x4, R30.reuse ;  /* 0x0000000411107825 */ /* 0x100fe400078e001e */
[CC--:B------:R-:W-:Y:S01]  /*3fc0*/  IADD3 R21, PT, PT, R19.reuse, R46.reuse, RZ ;  /* 0x0000002e13157210 */ /* 0x0c0fe20007ffe0ff */
[----:B------:R3:W5:Y:S01]  /*3fd0*/  LDG.E.CONSTANT R36, desc[UR6][R12.64] ;  /* 0x000000060c247981 */ /* 0x000762000c1e9900 */
[--C-:B------:R-:W-:Y:S02]  /*3fe0*/  IMAD.WIDE.U32 R18, R19, 0x4, R30.reuse ;  /* 0x0000000413127825 */ /* 0x100fe400078e001e */
[C---:B------:R-:W-:Y:S01]  /*3ff0*/  IADD3 R23, PT, PT, R21.reuse, R46, RZ ;  /* 0x0000002e15177210 */ /* 0x040fe20007ffe0ff */
[----:B------:R-:W4:Y:S01]  /*4000*/  LDG.E.CONSTANT R37, desc[UR6][R16.64] ;  /* 0x0000000610257981 */ /* 0x000f22000c1e9900 */
[----:B------:R-:W-:-:S02]  /*4010*/  IMAD.WIDE.U32 R20, R21, 0x4, R30 ;  /* 0x0000000415147825 */ /* 0x000fc400078e001e */
[CC--:B------:R-:W-:Y:S01]  /*4020*/  IADD3 R25, PT, PT, R23.reuse, R46.reuse, RZ ;  /* 0x0000002e17197210 */ /* 0x0c0fe20007ffe0ff */
[----:B------:R-:W4:Y:S01]  /*4030*/  LDG.E.CONSTANT R38, desc[UR6][R18.64] ;  /* 0x0000000612267981 */ /* 0x000f22000c1e9900 */
[--C-:B-1----:R-:W-:Y:S02]  /*4040*/  IMAD.WIDE.U32 R2, R23, 0x4, R30.reuse ;  /* 0x0000000417027825 */ /* 0x102fe400078e001e */
[CC--:B------:R-:W-:Y:S01]  /*4050*/  IADD3 R23, PT, PT, R25.reuse, R46.reuse, RZ ;  /* 0x0000002e19177210 */ /* 0x0c0fe20007ffe0ff */
[----:B------:R1:W4:Y:S01]  /*4060*/  LDG.E.CONSTANT R39, desc[UR6][R20.64] ;  /* 0x0000000614277981 */ /* 0x000322000c1e9900 */
[--C-:B---3--:R-:W-:Y:S02]  /*4070*/  IMAD.WIDE.U32 R12, R25, 0x4, R30.reuse ;  /* 0x00000004190c7825 */ /* 0x108fe400078e001e */
[C---:B------:R-:W-:Y:S01]  /*4080*/  IADD3 R25, PT, PT, R23.reuse, R46, RZ ;  /* 0x0000002e17197210 */ /* 0x040fe20007ffe0ff */
[----:B------:R3:W4:Y:S01]  /*4090*/  LDG.E.CONSTANT R40, desc[UR6][R2.64] ;  /* 0x0000000602287981 */ /* 0x000722000c1e9900 */
[----:B------:R-:W-:-:S02]  /*40a0*/  IMAD.WIDE.U32 R22, R23, 0x4, R30 ;  /* 0x0000000417167825 */ /* 0x000fc400078e001e */
[CC--:B------:R-:W-:Y:S01]  /*40b0*/  IADD3 R27, PT, PT, R25.reuse, R46.reuse, RZ ;  /* 0x0000002e191b7210 */ /* 0x0c0fe20007ffe0ff */
[----:B------:R0:W4:Y:S01]  /*40c0*/  LDG.E.CONSTANT R41, desc[UR6][R12.64] ;  /* 0x000000060c297981 */ /* 0x000122000c1e9900 */
[--C-:B------:R-:W-:Y:S02]  /*40d0*/  IMAD.WIDE.U32 R24, R25, 0x4, R30.reuse ;  /* 0x0000000419187825 */ /* 0x100fe400078e001e */
[CC--:B-1----:R-:W-:Y:S01]  /*40e0*/  IADD3 R21, PT, PT, R27.reuse, R46.reuse, RZ ;  /* 0x0000002e1b157210 */ /* 0x0c2fe20007ffe0ff */
[----:B------:R-:W4:Y:S01]  /*40f0*/  LDG.E.CONSTANT R42, desc[UR6][R22.64] ;  /* 0x00000006162a7981 */ /* 0x000f22000c1e9900 */
[--C-:B------:R-:W-:Y:S02]  /*4100*/  IMAD.WIDE.U32 R26, R27, 0x4, R30.reuse ;  /* 0x000000041b1a7825 */ /* 0x100fe400078e001e */
[C---:B------:R-:W-:Y:S01]  /*4110*/  IADD3 R29, PT, PT, R21.reuse, R46, RZ ;  /* 0x0000002e151d7210 */ /* 0x040fe20007ffe0ff */
[----:B------:R1:W4:Y:S01]  /*4120*/  LDG.E.CONSTANT R43, desc[UR6][R24.64] ;  /* 0x00000006182b7981 */ /* 0x000322000c1e9900 */
[----:B---3--:R-:W-:-:S03]  /*4130*/  IMAD.WIDE.U32 R2, R21, 0x4, R30 ;  /* 0x0000000415027825 */ /* 0x008fc600078e001e */
[----:B------:R-:W3:Y:S01]  /*4140*/  LDL.128 R16, [R34+0x20] ;  /* 0x0000200022107983 */ /* 0x000ee20000100c00 */
[CC--:B------:R-:W-:Y:S01]  /*4150*/  IADD3 R21, PT, PT, R29.reuse, R46.reuse, RZ ;  /* 0x0000002e1d157210 */ /* 0x0c0fe20007ffe0ff */
[--C-:B0-----:R-:W-:Y:S02]  /*4160*/  IMAD.WIDE.U32 R12, R29, 0x4, R30.reuse ;  /* 0x000000041d0c7825 */ /* 0x101fe400078e001e */
[----:B------:R0:W3:Y:S02]  /*4170*/  LDG.E.CONSTANT R44, desc[UR6][R26.64] ;  /* 0x000000061a2c7981 */ /* 0x0000e4000c1e9900 */
[C-C-:B------:R-:W-:Y:S01]  /*4180*/  IMAD.WIDE.U32 R28, R21.reuse, 0x4, R30.reuse ;  /* 0x00000004151c7825 */ /* 0x140fe200078e001e */
[-C--:B------:R-:W-:Y:S01]  /*4190*/  IADD3 R21, PT, PT, R21, R46.reuse, RZ ;  /* 0x0000002e15157210 */ /* 0x080fe20007ffe0ff */
[----:B------:R0:W3:Y:S03]  /*41a0*/  LDG.E.CONSTANT R45, desc[UR6][R2.64] ;  /* 0x00000006022d7981 */ /* 0x0000e6000c1e9900 */
[C---:B------:R-:W-:Y:S01]  /*41b0*/  IADD3 R47, PT, PT, R21.reuse, R46, RZ ;  /* 0x0000002e152f7210 */ /* 0x040fe20007ffe0ff */
[----:B------:R-:W3:Y:S01]  /*41c0*/  LDG.E.CONSTANT R12, desc[UR6][R12.64] ;  /* 0x000000060c0c7981 */ /* 0x000ee2000c1e9900 */
[----:B-1----:R-:W-:-:S02]  /*41d0*/  IMAD.WIDE.U32 R24, R21, 0x4, R30 ;  /* 0x0000000415187825 */ /* 0x002fc400078e001e */
[C---:B------:R-:W-:Y:S01]  /*41e0*/  IADD3 R49, PT, PT, R47.reuse, R46, RZ ;  /* 0x0000002e2f317210 */ /* 0x040fe20007ffe0ff */
[----:B------:R-:W3:Y:S01]  /*41f0*/  LDG.E.CONSTANT R28, desc[UR6][R28.64] ;  /* 0x000000061c1c7981 */ /* 0x000ee2000c1e9900 */
[----:B0-----:R-:W-:-:S03]  /*4200*/  IMAD.WIDE.U32 R26, R47, 0x4, R30 ;  /* 0x000000042f1a7825 */ /* 0x001fc600078e001e */
[----:B------:R-:W3:Y:S01]  /*4210*/  LDL.128 R20, [R34+0x30] ;  /* 0x0000300022147983 */ /* 0x000ee20000100c00 */
[----:B------:R-:W-:-:S03]  /*4220*/  IMAD.WIDE.U32 R2, R49, 0x4, R30 ;  /* 0x0000000431027825 */ /* 0x000fc600078e001e */
[----:B------:R-:W3:Y:S04]  /*4230*/  LDG.E.CONSTANT R24, desc[UR6][R24.64] ;  /* 0x0000000618187981 */ /* 0x000ee8000c1e9900 */
[----:B------:R-:W3:Y:S04]  /*4240*/  LDG.E.CONSTANT R26, desc[UR6][R26.64] ;  /* 0x000000061a1a7981 */ /* 0x000ee8000c1e9900 */
[----:B------:R-:W3:Y:S01]  /*4250*/  LDG.E.CONSTANT R2, desc[UR6][R2.64] ;  /* 0x0000000602027981 */ /* 0x000ee2000c1e9900 */
[----:B------:R-:W-:-:S04]  /*4260*/  IADD3 R32, PT, PT, R32, 0x10, RZ ;  /* 0x0000001020207810 */ /* 0x000fc80007ffe0ff */
[----:B------:R-:W-:Y:S01]  /*4270*/  ISETP.NE.AND P0, PT, R32, 0x200, PT ;  /* 0x000002002000780c */ /* 0x000fe20003f05270 */
[----:B--2---:R-:W-:-:S04]  /*4280*/  FFMA R4, R4, R35, R33 ;  /* 0x0000002304047223 */ /* 0x004fc80000000021 */
[----:B-----5:R-:W-:-:S04]  /*4290*/  FFMA R5, R5, R36, R4 ;  /* 0x0000002405057223 */ /* 0x020fc80000000004 */
[----:B----4-:R-:W-:-:S04]  /*42a0*/  FFMA R6, R6, R37, R5 ;  /* 0x0000002506067223 */ /* 0x010fc80000000005 */
        /* <DEDUP_REMOVED lines=14> */
[C---:B------:R-:W-:Y:S02]  /*4390*/  LEA R2, R14.reuse, R15, 0x2 ;  /* 0x0000000f0e027211 */ /* 0x040fe400078e10ff */
[----:B------:R-:W-:-:S03]  /*43a0*/  IADD3 R14, PT, PT, R14, 0x1, RZ ;  /* 0x000000010e0e7810 */ /* 0x000fc60007ffe0ff */
[----:B------:R1:W-:Y:S01]  /*43b0*/  STL [R2], R33 ;  /* 0x0000002102007387 */ /* 0x0003e20000100800 */
[----:B------:R-:W-:-:S13]  /*43c0*/  ISETP.NE.AND P0, PT, R14, R46, PT ;  /* 0x0000002e0e00720c */ /* 0x000fda0003f05270 */
[----:B-1----:R-:W-:Y:S05]  /*43d0*/  @P0 BRA `(.L_x_12) ;  /* 0xfffffff800c00947 */ /* 0x002fea000383ffff */
[C---:B------:R-:W-:Y:S02]  /*43e0*/  LOP3.LUT R52, R46.reuse, 0xf, RZ, 0xc0, !PT ;  /* 0x0000000f2e347812 */ /* 0x040fe400078ec0ff */
[C---:B------:R-:W-:Y:S02]  /*43f0*/  IADD3 R2, PT, PT, R46.reuse, -0x1, RZ ;  /* 0xffffffff2e027810 */ /* 0x040fe40007ffe0ff */
[----:B------:R-:W-:Y:S02]  /*4400*/  LOP3.LUT R53, R46, 0x7, RZ, 0xc0, !PT ;  /* 0x000000072e357812 */ /* 0x000fe400078ec0ff */
        /* <DEDUP_REMOVED lines=10> */
.L_x_18:
[----:B0-----:R-:W-:Y:S01]  /*44b0*/  HFMA2 R25, -RZ, RZ, 0, 0 ;  /* 0x00000000ff197431 */ /* 0x001fe200000001ff */
[----:B------:R-:W-:Y:S01]  /*44c0*/  MOV R20, RZ ;  /* 0x000000ff00147202 */ /* 0x000fe20000000f00 */
[----:B------:R-:W-:Y:S06]  /*44d0*/  @!P0 BRA `(.L_x_13) ;  /* 0x0000000400288947 */ /* 0x000fec0003800000 */
[----:B------:R-:W-:Y:S02]  /*44e0*/  IADD3 R39, PT, PT, R13, 0x400, RZ ;  /* 0x000004000d277810 */ /* 0x000fe40007ffe0ff */
[----:B------:R-:W-:Y:S02]  /*44f0*/  MOV R25, RZ ;  /* 0x000000ff00197202 */ /* 0x000fe40000000f00 */
[----:B------:R-:W-:Y:S02]  /*4500*/  MOV R54, R12 ;  /* 0x0000000c00367202 */ /* 0x000fe40000000f00 */
[----:B------:R-:W-:-:S07]  /*4510*/  MOV R24, R14 ;  /* 0x0000000e00187202 */ /* 0x000fce0000000f00 */
.L_x_14:
        /* <DEDUP_REMOVED lines=70> */
.L_x_13:
        /* <DEDUP_REMOVED lines=12> */
[----:B0-----:R-:W-:-:S04]  /*4a40*/  IMAD.WIDE.U32 R4, R23, 0x4, R18 ;  /* 0x0000000417047825 */ /* 0x001fc800078e0012 */
[--C-:B------:R-:W-:Y:S01]  /*4a50*/  IMAD.WIDE.U32 R6, R7, 0x4, R18.reuse ;  /* 0x0000000407067825 */ /* 0x100fe200078e0012 */
[----:B------:R0:W2:Y:S03]  /*4a60*/  LDG.E.CONSTANT R22, desc[UR6][R4.64] ;  /* 0x0000000604167981 */ /* 0x0000a6000c1e9900 */
[--C-:B------:R-:W-:Y:S01]  /*4a70*/  IMAD.WIDE.U32 R8, R9, 0x4, R18.reuse ;  /* 0x0000000409087825 */ /* 0x100fe200078e0012 */
[----:B------:R1:W3:Y:S03]  /*4a80*/  LDG.E.CONSTANT R27, desc[UR6][R6.64] ;  /* 0x00000006061b7981 */ /* 0x0002e6000c1e9900 */
[----:B------:R-:W-:Y:S01]  /*4a90*/  IMAD.WIDE.U32 R10, R11, 0x4, R18 ;  /* 0x000000040b0a7825 */ /* 0x000fe200078e0012 */
[----:B------:R4:W5:Y:S01]  /*4aa0*/  LDG.E.CONSTANT R24, desc[UR6][R8.64] ;  /* 0x0000000608187981 */ /* 0x000962000c1e9900 */
[----:B------:R-:W-:-:S02]  /*4ab0*/  IADD3 R33, PT, PT, R23, 0x280, RZ ;  /* 0x0000028017217810 */ /* 0x000fc40007ffe0ff */
[--C-:B------:R-:W-:Y:S01]  /*4ac0*/  IMAD.WIDE.U32 R16, R17, 0x4, R18.reuse ;  /* 0x0000000411107825 */ /* 0x100fe200078e0012 */
[----:B------:R-:W-:Y:S01]  /*4ad0*/  IADD3 R37, PT, PT, R23, 0x300, RZ ;  /* 0x0000030017257810 */ /* 0x000fe20007ffe0ff */
[----:B------:R-:W5:Y:S02]  /*4ae0*/  LDG.E.CONSTANT R11, desc[UR6][R10.64] ;  /* 0x000000060a0b7981 */ /* 0x000f64000c1e9900 */
[--C-:B0-----:R-:W-:Y:S01]  /*4af0*/  IMAD.WIDE.U32 R4, R33, 0x4, R18.reuse ;  /* 0x0000000421047825 */ /* 0x101fe200078e0012 */
[----:B------:R-:W-:Y:S01]  /*4b00*/  IADD3 R23, PT, PT, R23, 0x380, RZ ;  /* 0x0000038017177810 */ /* 0x000fe20007ffe0ff */
[----:B------:R-:W5:Y:S02]  /*4b10*/  LDG.E.CONSTANT R16, desc[UR6][R16.64] ;  /* 0x0000000610107981 */ /* 0x000f64000c1e9900 */
[--C-:B-1----:R-:W-:Y:S02]  /*4b20*/  IMAD.WIDE.U32 R6, R37, 0x4, R18.reuse ;  /* 0x0000000425067825 */ /* 0x102fe400078e0012 */
[----:B------:R-:W5:Y:S02]  /*4b30*/  LDL.128 R32, [R21+0x10] ;  /* 0x0000100015207983 */ /* 0x000f640000100c00 */
[----:B----4-:R-:W-:-:S02]  /*4b40*/  IMAD.WIDE.U32 R8, R23, 0x4, R18 ;  /* 0x0000000417087825 */ /* 0x010fc400078e0012 */
[----:B------:R-:W4:Y:S04]  /*4b50*/  LDG.E.CONSTANT R5, desc[UR6][R4.64] ;  /* 0x0000000604057981 */ /* 0x000f28000c1e9900 */
[----:B------:R-:W4:Y:S04]  /*4b60*/  LDG.E.CONSTANT R6, desc[UR6][R6.64] ;  /* 0x0000000606067981 */ /* 0x000f28000c1e9900 */
[----:B------:R-:W4:Y:S01]  /*4b70*/  LDG.E.CONSTANT R9, desc[UR6][R8.64] ;  /* 0x0000000608097981 */ /* 0x000f22000c1e9900 */
[----:B------:R-:W-:Y:S01]  /*4b80*/  IADD3 R20, PT, PT, R20, 0x8, RZ ;  /* 0x0000000814147810 */ /* 0x000fe20007ffe0ff */
[----:B--2---:R-:W-:-:S04]  /*4b90*/  FFMA R22, R28, R22, R25 ;  /* 0x000000161c167223 */ /* 0x004fc80000000019 */
[----:B---3--:R-:W-:-:S04]  /*4ba0*/  FFMA R27, R27, R29, R22 ;  /* 0x0000001d1b1b7223 */ /* 0x008fc80000000016 */
[----:B-----5:R-:W-:-:S04]  /*4bb0*/  FFMA R24, R24, R30, R27 ;  /* 0x0000001e18187223 */ /* 0x020fc8000000001b */
[----:B------:R-:W-:-:S04]  /*4bc0*/  FFMA R11, R11, R31, R24 ;  /* 0x0000001f0b0b7223 */ /* 0x000fc80000000018 */
[----:B------:R-:W-:-:S04]  /*4bd0*/  FFMA R16, R32, R16, R11 ;  /* 0x0000001020107223 */ /* 0x000fc8000000000b */
[----:B----4-:R-:W-:-:S04]  /*4be0*/  FFMA R33, R5, R33, R16 ;  /* 0x0000002105217223 */ /* 0x010fc80000000010 */
[----:B------:R-:W-:-:S04]  /*4bf0*/  FFMA R34, R6, R34, R33 ;  /* 0x0000002206227223 */ /* 0x000fc80000000021 */
[----:B------:R-:W-:-:S07]  /*4c00*/  FFMA R25, R9, R35, R34 ;  /* 0x0000002309197223 */ /* 0x000fce0000000022 */
.L_x_16:
        /* <DEDUP_REMOVED lines=23> */
.L_x_17:
        /* <DEDUP_REMOVED lines=20> */
.L_x_15:
[----:B------:R-:W0:Y:S01]  /*4ec0*/  LDC.64 R4, c[0x0][0x3a8] ;  /* 0x0000ea00ff047b82 */ /* 0x000e220000000a00 */
[----:B------:R-:W-:Y:S02]  /*4ed0*/  IADD3 R7, PT, PT, R0, R13, RZ ;  /* 0x0000000d00077210 */ /* 0x000fe40007ffe0ff */
[----:B------:R-:W-:-:S04]  /*4ee0*/  IADD3 R13, PT, PT, R13, 0x1, RZ ;  /* 0x000000010d0d7810 */ /* 0x000fc80007ffe0ff */
[----:B------:R-:W-:Y:S01]  /*4ef0*/  ISETP.NE.AND P3, PT, R13, 0x80, PT ;  /* 0x000000800d00780c */ /* 0x000fe20003f65270 */
[----:B0-----:R-:W-:-:S05]  /*4f00*/  IMAD.WIDE R4, R7, 0x4, R4 ;  /* 0x0000000407047825 */ /* 0x001fca00078e0204 */
[----:B------:R0:W-:Y:S07]  /*4f10*/  STG.E desc[UR6][R4.64], R25 ;  /* 0x0000001904007986 */ /* 0x0001ee000c101906 */
[----:B------:R-:W-:Y:S05]  /*4f20*/  @!P3 EXIT ;  /* 0x000000000000b94d */ /* 0x000fea0003800000 */
[----:B------:R-:W-:Y:S05]  /*4f30*/  BRA `(.L_x_18) ;  /* 0xfffffff4005c7947 */ /* 0x000fea000383ffff */
.L_x_10:
[----:B------:R-:W1:Y:S01]  /*4f40*/  LDC.64 R2, c[0x0][0x3a8] ;  /* 0x0000ea00ff027b82 */ /* 0x000e620000000a00 */
[C---:B------:R-:W-:Y:S02]  /*4f50*/  IADD3 R7, PT, PT, R0.reuse, 0x20, RZ ;  /* 0x0000002000077810 */ /* 0x040fe40007ffe0ff */
[C---:B------:R-:W-:Y:S02]  /*4f60*/  IADD3 R9, PT, PT, R0.reuse, 0x40, RZ ;  /* 0x0000004000097810 */ /* 0x040fe40007ffe0ff */
[C---:B------:R-:W-:Y:S01]  /*4f70*/  IADD3 R11, PT, PT, R0.reuse, 0x60, RZ ;  /* 0x00000060000b7810 */ /* 0x040fe20007ffe0ff */
[----:B-1----:R-:W-:-:S04]  /*4f80*/  IMAD.WIDE R4, R0, 0x4, R2 ;  /* 0x0000000400047825 */ /* 0x002fc800078e0202 */
[--C-:B------:R-:W-:Y:S01]  /*4f90*/  IMAD.WIDE R6, R7, 0x4, R2.reuse ;  /* 0x0000000407067825 */ /* 0x100fe200078e0202 */
[----:B------:R-:W-:Y:S03]  /*4fa0*/  STG.E desc[UR6][R4.64], RZ ;  /* 0x000000ff04007986 */ /* 0x000fe6000c101906 */
[--C-:B------:R-:W-:Y:S01]  /*4fb0*/  IMAD.WIDE R8, R9, 0x4, R2.reuse ;  /* 0x0000000409087825 */ /* 0x100fe200078e0202 */
[----:B------:R-:W-:Y:S03]  /*4fc0*/  STG.E desc[UR6][R4.64+0x4], RZ ;  /* 0x000004ff04007986 */ /* 0x000fe6000c101906 */
[----:B------:R-:W-:Y:S01]  /*4fd0*/  IMAD.WIDE R2, R11, 0x4, R2 ;  /* 0x000000040b027825 */ /* 0x000fe200078e0202 */
[----:B------:R-:W-:Y:S04]  /*4fe0*/  STG.E desc[UR6][R4.64+0x8], RZ ;  /* 0x000008ff04007986 */ /* 0x000fe8000c101906 */
        /* <DEDUP_REMOVED lines=124> */
[----:B------:R-:W-:Y:S01]  /*57b0*/  STG.E desc[UR6][R2.64+0x7c], RZ ;  /* 0x00007cff02007986 */ /* 0x000fe2000c101906 */
[----:B------:R-:W-:Y:S05]  /*57c0*/  EXIT ;  /* 0x000000000000794d */ /* 0x000fea0003800000 */
.L_x_19:
        /* <DEDUP_REMOVED lines=11> */
.L_x_38:


//--------------------- .text._Z8mlp_fullPKfS0_S0_Pfi --------------------------
	.section	.text._Z8mlp_fullPKfS0_S0_Pfi,"ax",@progbits
	.align	128
        .global         _Z8mlp_fullPKfS0_S0_Pfi
        .type           _Z8mlp_fullPKfS0_S0_Pfi,@function
        .size           _Z8mlp_fullPKfS0_S0_Pfi,(.L_x_39 - _Z8mlp_fullPKfS0_S0_Pfi)
        .other          _Z8mlp_fullPKfS0_S0_Pfi,@"STO_CUDA_ENTRY STV_DEFAULT"
_Z8mlp_fullPKfS0_S0_Pfi:
.text._Z8mlp_fullPKfS0_S0_Pfi:
        /* <DEDUP_REMOVED lines=9> */
[----:B------:R-:W-:Y:S01]  /*0090*/  HFMA2 R6, -RZ, RZ, 0, 0 ;  /* 0x00000000ff067431 */ /* 0x000fe200000001ff */
[----:B------:R-:W0:Y:S01]  /*00a0*/  LDCU.64 UR10, c[0x0][0x358] ;  /* 0x00006b00ff0a77ac */ /* 0x000e220008000a00 */
[----:B------:R-:W-:-:S05]  /*00b0*/  NOP ;  /* 0x0000000000007918 */ /* 0x000fca0000000000 */
.L_x_21:
[----:B------:R-:W-:Y:S02]  /*00c0*/  MOV R14, RZ ;  /* 0x000000ff000e7202 */ /* 0x000fe40000000f00 */
[----:B-1----:R-:W-:-:S07]  /*00d0*/  MOV R7, RZ ;  /* 0x000000ff00077202 */ /* 0x002fce0000000f00 */
.L_x_20:
[----:B------:R-:W1:Y:S01]  /*00e0*/  LDC.64 R2, c[0x0][0x380] ;  /* 0x0000e000ff027b82 */ /* 0x000e620000000a00 */
[----:B------:R-:W-:Y:S02]  /*00f0*/  LEA R9, R0, R7, 0x7 ;  /* 0x0000000700097211 */ /* 0x000fe400078e38ff */
[----:B------:R-:W-:-:S05]  /*0100*/  LEA R11, R7, R6, 0x9 ;  /* 0x00000006070b7211 */ /* 0x000fca00078e48ff */
[----:B------:R-:W2:Y:S01]  /*0110*/  LDC.64 R4, c[0x0][0x388] ;  /* 0x0000e200ff047b82 */ /* 0x000ea20000000a00 */
[----:B-1----:R-:W-:-:S05]  /*0120*/  IMAD.WIDE R2, R9, 0x4, R2 ;  /* 0x0000000409027825 */ /* 0x002fca00078e0202 */
[----:B0-----:R-:W3:Y:S01]  /*0130*/  LDG.E.CONSTANT R15, desc[UR10][R2.64] ;  /* 0x0000000a020f7981 */ /* 0x001ee2000c1e9900 */
[----:B--2---:R-:W-:-:S03]  /*0140*/  IMAD.WIDE.U32 R4, R11, 0x4, R4 ;  /* 0x000000040b047825 */ /* 0x004fc600078e0004 */
[----:B------:R-:W2:Y:S04]  /*0150*/  LDG.E.CONSTANT R17, desc[UR10][R2.64+0x4] ;  /* 0x0000040a02117981 */ /* 0x000ea8000c1e9900 */
[----:B------:R-:W3:Y:S04]  /*0160*/  LDG.E.CONSTANT R16, desc[UR10][R4.64] ;  /* 0x0000000a04107981 */ /* 0x000ee8000c1e9900 */
[----:B------:R-:W2:Y:S04]  /*0170*/  LDG.E.CONSTANT R24, desc[UR10][R4.64+0x800] ;  /* 0x0008000a04187981 */ /* 0x000ea8000c1e9900 */
[----:B------:R-:W4:Y:S04]  /*0180*/  LDG.E.CONSTANT R18, desc[UR10][R2.64+0x8] ;  /* 0x0000080a02127981 */ /* 0x000f28000c1e9900 */
[----:B------:R-:W4:Y:S04]  /*0190*/  LDG.E.CONSTANT R19, desc[UR10][R4.64+0x1000] ;  /* 0x0010000a04137981 */ /* 0x000f28000c1e9900 */
[----:B------:R-:W5:Y:S04]  /*01a0*/  LDG.E.CONSTANT R21, desc[UR10][R2.64+0xc] ;  /* 0x00000c0a02157981 */ /* 0x000f68000c1e9900 */
        /* <DEDUP_REMOVED lines=10> */
[----:B------:R-:W5:Y:S01]  /*0250*/  LDG.E.CONSTANT R26, desc[UR10][R4.64+0x7800] ;  /* 0x0078000a041a7981 */ /* 0x000f62000c1e9900 */
[----:B---3--:R-:W-:-:S03]  /*0260*/  FFMA R16, R15, R16, R14 ;  /* 0x000000100f107223 */ /* 0x008fc6000000000e */
[----:B------:R-:W3:Y:S04]  /*0270*/  LDG.E.CONSTANT R14, desc[UR10][R2.64+0x20] ;  /* 0x0000200a020e7981 */ /* 0x000ee8000c1e9900 */
[----:B------:R-:W3:Y:S01]  /*0280*/  LDG.E.CONSTANT R15, desc[UR10][R4.64+0x4000] ;  /* 0x0040000a040f7981 */ /* 0x000ee2000c1e9900 */
[----:B--2---:R-:W-:-:S03]  /*0290*/  FFMA R25, R17, R24, R16 ;  /* 0x0000001811197223 */ /* 0x004fc60000000010 */
[----:B------:R-:W2:Y:S04]  /*02a0*/  LDG.E.CONSTANT R16, desc[UR10][R2.64+0x24] ;  /* 0x0000240a02107981 */ /* 0x000ea8000c1e9900 */
[----:B------:R-:W2:Y:S01]  /*02b0*/  LDG.E.CONSTANT R17, desc[UR10][R4.64+0x4800] ;  /* 0x0048000a04117981 */ /* 0x000ea2000c1e9900 */
[----:B----4-:R-:W-:-:S03]  /*02c0*/  FFMA R24, R18, R19, R25 ;  /* 0x0000001312187223 */ /* 0x010fc60000000019 */
[----:B------:R-:W4:Y:S04]  /*02d0*/  LDG.E.CONSTANT R18, desc[UR10][R2.64+0x28] ;  /* 0x0000280a02127981 */ /* 0x000f28000c1e9900 */
[----:B------:R-:W4:Y:S01]  /*02e0*/  LDG.E.CONSTANT R19, desc[UR10][R4.64+0x5000] ;  /* 0x0050000a04137981 */ /* 0x000f22000c1e9900 */
[----:B-----5:R-:W-:-:S03]  /*02f0*/  FFMA R25, R21, R20, R24 ;  /* 0x0000001415197223 */ /* 0x020fc60000000018 */
[----:B------:R-:W5:Y:S04]  /*0300*/  LDG.E.CONSTANT R20, desc[UR10][R2.64+0x2c] ;  /* 0x00002c0a02147981 */ /* 0x000f68000c1e9900 */
[----:B------:R-:W5:Y:S01]  /*0310*/  LDG.E.CONSTANT R21, desc[UR10][R4.64+0x5800] ;  /* 0x0058000a04157981 */ /* 0x000f62000c1e9900 */
[----:B------:R-:W-:-:S03]  /*0320*/  FFMA R25, R22, R23, R25 ;  /* 0x0000001716197223 */ /* 0x000fc60000000019 */
[----:B------:R-:W5:Y:S04]  /*0330*/  LDG.E.CONSTANT R22, desc[UR10][R2.64+0x30] ;  /* 0x0000300a02167981 */ /* 0x000f68000c1e9900 */
[----:B------:R-:W5:Y:S01]  /*0340*/  LDG.E.CONSTANT R23, desc[UR10][R4.64+0x6000] ;  /* 0x0060000a04177981 */ /* 0x000f62000c1e9900 */
[----:B------:R-:W-:-:S03]  /*0350*/  FFMA R29, R8, R9, R25 ;  /* 0x00000009081d7223 */ /* 0x000fc60000000019 */
[----:B------:R-:W5:Y:S04]  /*0360*/  LDG.E.CONSTANT R9, desc[UR10][R2.64+0x34] ;  /* 0x0000340a02097981 */ /* 0x000f68000c1e9900 */
[----:B------:R-:W5:Y:S04]  /*0370*/  LDG.E.CONSTANT R24, desc[UR10][R4.64+0x6800] ;  /* 0x0068000a04187981 */ /* 0x000f68000c1e9900 */
[----:B------:R-:W5:Y:S04]  /*0380*/  LDG.E.CONSTANT R8, desc[UR10][R2.64+0x38] ;  /* 0x0000380a02087981 */ /* 0x000f68000c1e9900 */
[----:B------:R-:W5:Y:S01]  /*0390*/  LDG.E.CONSTANT R25, desc[UR10][R2.64+0x3c] ;  /* 0x00003c0a02197981 */ /* 0x000f62000c1e9900 */
[----:B------:R-:W-:-:S04]  /*03a0*/  FFMA R11, R10, R11, R29 ;  /* 0x0000000b0a0b7223 */ /* 0x000fc8000000001d */
[----:B------:R-:W-:Y:S01]  /*03b0*/  FFMA R11, R12, R13, R11 ;  /* 0x0000000d0c0b7223 */ /* 0x000fe2000000000b */
[----:B------:R-:W-:-:S04]  /*03c0*/  IADD3 R7, PT, PT, R7, 0x10, RZ ;  /* 0x0000001007077810 */ /* 0x000fc80007ffe0ff */
[----:B------:R-:W-:Y:S01]  /*03d0*/  ISETP.NE.AND P0, PT, R7, 0x80, PT ;  /* 0x000000800700780c */ /* 0x000fe20003f05270 */
[----:B---3--:R-:W-:-:S04]  /*03e0*/  FFMA R11, R14, R15, R11 ;  /* 0x0000000f0e0b7223 */ /* 0x008fc8000000000b */
[----:B--2---:R-:W-:-:S04]  /*03f0*/  FFMA R11, R16, R17, R11 ;  /* 0x00000011100b7223 */ /* 0x004fc8000000000b */
[----:B----4-:R-:W-:-:S04]  /*0400*/  FFMA R11, R18, R19, R11 ;  /* 0x00000013120b7223 */ /* 0x010fc8000000000b */
[----:B-----5:R-:W-:-:S04]  /*0410*/  FFMA R11, R20, R21, R11 ;  /* 0x00000015140b7223 */ /* 0x020fc8000000000b */
[----:B------:R-:W-:-:S04]  /*0420*/  FFMA R22, R22, R23, R11 ;  /* 0x0000001716167223 */ /* 0x000fc8000000000b */
[----:B------:R-:W-:-:S04]  /*0430*/  FFMA R9, R9, R24, R22 ;  /* 0x0000001809097223 */ /* 0x000fc80000000016 */
[----:B------:R-:W-:-:S04]  /*0440*/  FFMA R8, R8, R27, R9 ;  /* 0x0000001b08087223 */ /* 0x000fc80000000009 */
[----:B------:R-:W-:Y:S01]  /*0450*/  FFMA R14, R25, R26, R8 ;  /* 0x0000001a190e7223 */ /* 0x000fe20000000008 */
[----:B------:R-:W-:Y:S06]  /*0460*/  @P0 BRA `(.L_x_20) ;  /* 0xfffffffc001c0947 */ /* 0x000fec000383ffff */
[C---:B------:R-:W-:Y:S01]  /*0470*/  FMUL R3, R14.reuse, 0.044714998453855514526 ;  /* 0x3d3727130e037820 */ /* 0x040fe20000400000 */
[----:B------:R-:W-:Y:S01]  /*0480*/  MOV R8, 0x3c80f082 ;  /* 0x3c80f08200087802 */ /* 0x000fe20000000f00 */
[----:B------:R-:W-:Y:S02]  /*0490*/  HFMA2 R5, -RZ, RZ, 1.875, 0 ;  /* 0x3f800000ff057431 */ /* 0x000fe400000001ff */
[----:B------:R-:W-:-:S04]  /*04a0*/  FMUL R3, R14, R3 ;  /* 0x000000030e037220 */ /* 0x000fc80000400000 */
[C---:B------:R-:W-:Y:S01]  /*04b0*/  FFMA R3, R14.reuse, R3, R14 ;  /* 0x000000030e037223 */ /* 0x040fe2000000000e */
        /* <DEDUP_REMOVED lines=13> */
[----:B0-----:R-:W-:-:S05]  /*0590*/  FFMA R5, R4, -2, R5 ;  /* 0xc000000004057823 */ /* 0x001fca0000000005 */
[----:B------:R-:W-:-:S04]  /*05a0*/  FSEL R8, R5, 1, !P0 ;  /* 0x3f80000005087808 */ /* 0x000fc80004000000 */
[--C-:B------:R-:W-:Y:S01]  /*05b0*/  LOP3.LUT R8, R8, 0x80000000, R3.reuse, 0xb8, !PT ;  /* 0x8000000008087812 */ /* 0x100fe200078eb803 */
[----:B------:R-:W-:Y:S01]  /*05c0*/  @!P1 FFMA R8, R3, R2, R3 ;  /* 0x0000000203089223 */ /* 0x000fe20000000003 */
[C---:B------:R-:W-:Y:S02]  /*05d0*/  LEA R2, R6.reuse, R1, 0x2 ;  /* 0x0000000106027211 */ /* 0x040fe400078e10ff */
[----:B------:R-:W-:Y:S01]  /*05e0*/  IADD3 R6, PT, PT, R6, 0x1, RZ ;  /* 0x0000000106067810 */ /* 0x000fe20007ffe0ff */
[----:B------:R-:W-:-:S03]  /*05f0*/  FADD R3, R8, 1 ;  /* 0x3f80000008037421 */ /* 0x000fc60000000000 */
[----:B------:R-:W-:Y:S01]  /*0600*/  ISETP.NE.AND P0, PT, R6, 0x200, PT ;  /* 0x000002000600780c */ /* 0x000fe20003f05270 */
[----:B------:R-:W-:-:S05]  /*0610*/  FMUL R3, R14, R3 ;  /* 0x000000030e037220 */ /* 0x000fca0000400000 */
[----:B------:R1:W-:Y:S07]  /*0620*/  STL [R2], R3 ;  /* 0x0000000302007387 */ /* 0x0003ee0000100800 */
[----:B------:R-:W-:Y:S05]  /*0630*/  @P0 BRA `(.L_x_21) ;  /* 0xfffffff800a00947 */ /* 0x000fea000383ffff */
[----:B------:R-:W0:Y:S01]  /*0640*/  LDCU.64 UR6, c[0x0][0x390] ;  /* 0x00007200ff0677ac */ /* 0x000e220008000a00 */
[----:B-1----:R-:W-:Y:S01]  /*0650*/  IADD3 R2, PT, PT, R1, 0x20, RZ ;  /* 0x0000002001027810 */ /* 0x002fe20007ffe0ff */
[----:B------:R-:W-:Y:S01]  /*0660*/  UMOV UR4, URZ ;  /* 0x000000ff00047c82 */ /* 0x000fe20008000000 */
[----:B0-----:R-:W-:-:S04]  /*0670*/  UIADD3 UR6, UP0, UPT, UR6, 0x1000, URZ ;  /* 0x0000100006067890 */ /* 0x001fc8000ff1e0ff */
[----:B------:R-:W-:-:S12]  /*0680*/  UIADD3.X UR7, UPT, UPT, URZ, UR7, URZ, UP0, !UPT ;  /* 0x00000007ff077290 */ /* 0x000fd800087fe4ff */
.L_x_23:
[----:B------:R-:W-:Y:S01]  /*0690*/  UIMAD.WIDE.U32 UR8, UR4, 0x4, UR6 ;  /* 0x00000004040878a5 */ /* 0x000fe2000f8e0006 */
[----:B0-----:R-:W-:Y:S01]  /*06a0*/  MOV R9, RZ ;  /* 0x000000ff00097202 */ /* 0x001fe20000000f00 */
[----:B------:R-:W-:Y:S01]  /*06b0*/  UMOV UR5, URZ ;  /* 0x000000ff00057c82 */ /* 0x000fe20008000000 */
[----:B------:R-:W-:-:S03]  /*06c0*/  MOV R3, R2 ;  /* 0x0000000200037202 */ /* 0x000fc60000000f00 */
[----:B------:R-:W-:Y:S02]  /*06d0*/  MOV R4, UR8 ;  /* 0x0000000800047c02 */ /* 0x000fe40008000f00 */
[----:B------:R-:W-:Y:S02]  /*06e0*/  MOV R7, UR9 ;  /* 0x0000000900077c02 */ /* 0x000fe40008000f00 */
[----:B------:R-:W-:Y:S02]  /*06f0*/  MOV R5, UR9 ;  /* 0x0000000900057c02 */ /* 0x000fe40008000f00 */
[----:B------:R-:W-:Y:S02]  /*0700*/  MOV R6, UR8 ;  /* 0x0000000800067c02 */ /* 0x000fe40008000f00 */
[----:B------:R-:W-:Y:S02]  /*0710*/  MOV R16, R4 ;  /* 0x0000000400107202 */ /* 0x000fe40000000f00 */
[----:B------:R-:W-:-:S07]  /*0720*/  MOV R17, R7 ;  /* 0x0000000700117202 */ /* 0x000fce0000000f00 */
.L_x_22:
[----:B------:R-:W2:Y:S04]  /*0730*/  LDL.128 R12, [R3+-0x20] ;  /* 0xffffe000030c7983 */ /* 0x000ea80000100c00 */
[----:B------:R-:W2:Y:S04]  /*0740*/  LDG.E.CONSTANT R8, desc[UR10][R16.64+-0x1000] ;  /* 0xfff0000a10087981 */ /* 0x000ea8000c1e9900 */
[----:B------:R-:W3:Y:S04]  /*0750*/  LDG.E.CONSTANT R20, desc[UR10][R16.64+-0xe00] ;  /* 0xfff2000a10147981 */ /* 0x000ee8000c1e9900 */
[----:B------:R-:W4:Y:S04]  /*0760*/  LDG.E.CONSTANT R21, desc[UR10][R16.64+-0xc00] ;  /* 0xfff4000a10157981 */ /* 0x000f28000c1e9900 */
[----:B------:R-:W5:Y:S04]  /*0770*/  LDG.E.CONSTANT R24, desc[UR10][R16.64+-0xa00] ;  /* 0xfff6000a10187981 */ /* 0x000f68000c1e9900 */
[----:B------:R-:W5:Y:S04]  /*0780*/  LDL.128 R4, [R3+-0x10] ;  /* 0xfffff00003047983 */ /* 0x000f680000100c00 */
[----:B------:R-:W5:Y:S04]  /*0790*/  LDG.E.CONSTANT R25, desc[UR10][R16.64+-0x800] ;  /* 0xfff8000a10197981 */ /* 0x000f68000c1e9900 */
[----:B------:R-:W5:Y:S04]  /*07a0*/  LDG.E.CONSTANT R18, desc[UR10][R16.64+-0x600] ;  /* 0xfffa000a10127981 */ /* 0x000f68000c1e9900 */
[----:B------:R-:W5:Y:S04]  /*07b0*/  LDG.E.CONSTANT R19, desc[UR10][R16.64+-0x400] ;  /* 0xfffc000a10137981 */ /* 0x000f68000c1e9900 */
[----:B------:R-:W5:Y:S04]  /*07c0*/  LDG.E.CONSTANT R22, desc[UR10][R16.64+-0x200] ;  /* 0xfffe000a10167981 */ /* 0x000f68000c1e9900 */
[----:B------:R-:W5:Y:S04]  /*07d0*/  LDG.E.CONSTANT R23, desc[UR10][R16.64] ;  /* 0x0000000a10177981 */ /* 0x000f68000c1e9900 */
[----:B------:R-:W5:Y:S01]  /*07e0*/  LDG.E.CONSTANT R26, desc[UR10][R16.64+0x5600] ;  /* 0x0056000a101a7981 */ /* 0x000f62000c1e9900 */
[----:B--2---:R-:W-:-:S03]  /*07f0*/  FFMA R12, R12, R8, R9 ;  /* 0x000000080c0c7223 */ /* 0x004fc60000000009 */
[----:B------:R-:W2:Y:S01]  /*0800*/  LDL.128 R8, [R3] ;  /* 0x0000000003087983 */ /* 0x000ea20000100c00 */
[----:B---3--:R-:W-:-:S03]  /*0810*/  FFMA R13, R13, R20, R12 ;  /* 0x000000140d0d7223 */ /* 0x008fc6000000000c */
[----:B------:R-:W3:Y:S01]  /*0820*/  LDG.E.CONSTANT R20, desc[UR10][R16.64+0x200] ;  /* 0x0002000a10147981 */ /* 0x000ee2000c1e9900 */
[----:B----4-:R-:W-:-:S03]  /*0830*/  FFMA R14, R14, R21, R13 ;  /* 0x000000150e0e7223 */ /* 0x010fc6000000000d */
[----:B------:R-:W4:Y:S01]  /*0840*/  LDG.E.CONSTANT R21, desc[UR10][R16.64+0x400] ;  /* 0x0004000a10157981 */ /* 0x000f22000c1e9900 */
[----:B-----5:R-:W-:-:S03]  /*0850*/  FFMA R15, R15, R24, R14 ;  /* 0x000000180f0f7223 */ /* 0x020fc6000000000e */
[----:B------:R-:W5:Y:S01]  /*0860*/  LDG.E.CONSTANT R24, desc[UR10][R16.64+0x600] ;  /* 0x0006000a10187981 */ /* 0x000f62000c1e9900 */
[----:B------:R-:W-:-:S03]  /*0870*/  FFMA R4, R4, R25, R15 ;  /* 0x0000001904047223 */ /* 0x000fc6000000000f */
[----:B------:R-:W5:Y:S04]  /*0880*/  LDL.128 R12, [R3+0x10] ;  /* 0x00001000030c7983 */ /* 0x000f680000100c00 */
[----:B------:R-:W5:Y:S01]  /*0890*/  LDG.E.CONSTANT R25, desc[UR10][R16.64+0x800] ;  /* 0x0008000a10197981 */ /* 0x000f62000c1e9900 */
[----:B------:R-:W-:-:S03]  /*08a0*/  FFMA R5, R5, R18, R4 ;  /* 0x0000001205057223 */ /* 0x000fc60000000004 */
[----:B------:R-:W5:Y:S01]  /*08b0*/  LDG.E.CONSTANT R18, desc[UR10][R16.64+0xa00] ;  /* 0x000a000a10127981 */ /* 0x000f62000c1e9900 */
[----:B------:R-:W-:-:S03]  /*08c0*/  FFMA R6, R6, R19, R5 ;  /* 0x0000001306067223 */ /* 0x000fc60000000005 */
[----:B------:R-:W5:Y:S01]  /*08d0*/  LDG.E.CONSTANT R19, desc[UR10][R16.64+0xc00] ;  /* 0x000c000a10137981 */ /* 0x000f62000c1e9900 */
[----:B------:R-:W-:-:S03]  /*08e0*/  FFMA R7, R7, R22, R6 ;  /* 0x0000001607077223 */ /* 0x000fc60000000006 */
[----:B------:R-:W5:Y:S01]  /*08f0*/  LDG.E.CONSTANT R22, desc[UR10][R16.64+0xe00] ;  /* 0x000e000a10167981 */ /* 0x000f62000c1e9900 */
[----:B--2---:R-:W-:-:S03]  /*0900*/  FFMA R8, R8, R23, R7 ;  /* 0x0000001708087223 */ /* 0x004fc60000000007 */
[----:B------:R-:W2:Y:S04]  /*0910*/  LDL.128 R4, [R3+0x20] ;  /* 0x0000200003047983 */ /* 0x000ea80000100c00 */
[----:B------:R-:W2:Y:S01]  /*0920*/  LDG.E.CONSTANT R23, desc[UR10][R16.64+0x1000] ;  /* 0x0010000a10177981 */ /* 0x000ea2000c1e9900 */
        /* <DEDUP_REMOVED lines=88> */
[----:B------:R-:W2:Y:S01]  /*0eb0*/  LDL.128 R8, [R3+0xc0] ;  /* 0x0000c00003087983 */ /* 0x000ea20000100c00 */
[----:B---3--:R-:W-:-:S03]  /*0ec0*/  FFMA R13, R13, R20, R12 ;  /* 0x000000140d0d7223 */ /* 0x008fc6000000000c */
[----:B------:R-:W2:Y:S01]  /*0ed0*/  LDG.E.CONSTANT R23, desc[UR10][R16.64+0x6000] ;  /* 0x0060000a10177981 */ /* 0x000ea2000c1e9900 */
[----:B----4-:R-:W-:-:S03]  /*0ee0*/  FFMA R14, R14, R21, R13 ;  /* 0x000000150e0e7223 */ /* 0x010fc6000000000d */
[----:B------:R-:W3:Y:S01]  /*0ef0*/  LDG.E.CONSTANT R20, desc[UR10][R16.64+0x6200] ;  /* 0x0062000a10147981 */ /* 0x000ee2000c1e9900 */
[----:B------:R-:W-:-:S03]  /*0f00*/  FFMA R15, R15, R26, R14 ;  /* 0x0000001a0f0f7223 */ /* 0x000fc6000000000e */
[----:B------:R-:W4:Y:S01]  /*0f10*/  LDG.E.CONSTANT R21, desc[UR10][R16.64+0x6400] ;  /* 0x0064000a10157981 */ /* 0x000f22000c1e9900 */
[----:B-----5:R-:W-:-:S03]  /*0f20*/  FFMA R4, R4, R25, R15 ;  /* 0x0000001904047223 */ /* 0x020fc6000000000f */
[----:B------:R-:W5:Y:S04]  /*0f30*/  LDL.128 R12, [R3+0xd0] ;  /* 0x0000d000030c7983 */ /* 0x000f680000100c00 */
[----:B------:R-:W5:Y:S01]  /*0f40*/  LDG.E.CONSTANT R25, desc[UR10][R16.64+0x6800] ;  /* 0x0068000a10197981 */ /* 0x000f62000c1e9900 */
[----:B------:R-:W-:-:S03]  /*0f50*/  FFMA R27, R5, R24, R4 ;  /* 0x00000018051b7223 */ /* 0x000fc60000000004 */
[----:B------:R-:W5:Y:S04]  /*0f60*/  LDG.E.CONSTANT R24, desc[UR10][R16.64+0x6a00] ;  /* 0x006a000a10187981 */ /* 0x000f68000c1e9900 */
[----:B------:R-:W5:Y:S04]  /*0f70*/  LDG.E.CONSTANT R5, desc[UR10][R16.64+0x6c00] ;  /* 0x006c000a10057981 */ /* 0x000f68000c1e9900 */
[----:B------:R0:W5:Y:S01]  /*0f80*/  LDG.E.CONSTANT R4, desc[UR10][R16.64+0x6e00] ;  /* 0x006e000a10047981 */ /* 0x000162000c1e9900 */
[----:B------:R-:W-:-:S04]  /*0f90*/  FFMA R6, R6, R19, R27 ;  /* 0x0000001306067223 */ /* 0x000fc8000000001b */
[----:B------:R-:W-:Y:S01]  /*0fa0*/  FFMA R7, R7, R18, R6 ;  /* 0x0000001207077223 */ /* 0x000fe20000000006 */
[----:B------:R-:W-:-:S04]  /*0fb0*/  UIADD3 UR5, UPT, UPT, UR5, 0x40, URZ ;  /* 0x0000004005057890 */ /* 0x000fc8000fffe0ff */
[----:B------:R-:W-:Y:S01]  /*0fc0*/  UISETP.NE.AND UP0, UPT, UR5, 0x200, UPT ;  /* 0x000002000500788c */ /* 0x000fe2000bf05270 */
[----:B0-----:R-:W-:Y:S02]  /*0fd0*/  IADD3 R16, P0, PT, R16, 0x8000, RZ ;  /* 0x0000800010107810 */ /* 0x001fe40007f1e0ff */
[----:B------:R-:W-:Y:S02]  /*0fe0*/  IADD3 R3, PT, PT, R3, 0x100, RZ ;  /* 0x0000010003037810 */ /* 0x000fe40007ffe0ff */
[----:B------:R-:W-:Y:S01]  /*0ff0*/  IADD3.X R17, PT, PT, RZ, R17, RZ, P0, !PT ;  /* 0x00000011ff117210 */ /* 0x000fe200007fe4ff */
[----:B--2---:R-:W-:-:S04]  /*1000*/  FFMA R8, R8, R23, R7 ;  /* 0x0000001708087223 */ /* 0x004fc80000000007 */
[----:B---3--:R-:W-:-:S04]  /*1010*/  FFMA R9, R9, R20, R8 ;  /* 0x0000001409097223 */ /* 0x008fc80000000008 */
[----:B----4-:R-:W-:-:S04]  /*1020*/  FFMA R10, R10, R21, R9 ;  /* 0x000000150a0a7223 */ /* 0x010fc80000000009 */
[----:B------:R-:W-:-:S04]  /*1030*/  FFMA R11, R11, R22, R10 ;  /* 0x000000160b0b7223 */ /* 0x000fc8000000000a */
[----:B-----5:R-:W-:-:S04]  /*1040*/  FFMA R12, R12, R25, R11 ;  /* 0x000000190c0c7223 */ /* 0x020fc8000000000b */
[----:B------:R-:W-:-:S04]  /*1050*/  FFMA R13, R13, R24, R12 ;  /* 0x000000180d0d7223 */ /* 0x000fc8000000000c */
[----:B------:R-:W-:-:S04]  /*1060*/  FFMA R14, R14, R5, R13 ;  /* 0x000000050e0e7223 */ /* 0x000fc8000000000d */
[----:B------:R-:W-:Y:S01]  /*1070*/  FFMA R9, R15, R4, R14 ;  /* 0x000000040f097223 */ /* 0x000fe2000000000e */
[----:B------:R-:W-:Y:S06]  /*1080*/  BRA.U UP0, `(.L_x_22) ;  /* 0xfffffff500a87547 */ /* 0x000fec000b83ffff */
[----:B------:R-:W0:Y:S01]  /*1090*/  LDC.64 R4, c[0x0][0x398] ;  /* 0x0000e600ff047b82 */ /* 0x000e220000000a00 */
[----:B------:R-:W-:Y:S01]  /*10a0*/  LEA R3, R0, UR4, 0x7 ;  /* 0x0000000400037c11 */ /* 0x000fe2000f8e38ff */
[----:B------:R-:W-:-:S04]  /*10b0*/  UIADD3 UR4, UPT, UPT, UR4, 0x1, URZ ;  /* 0x0000000104047890 */ /* 0x000fc8000fffe0ff */
[----:B------:R-:W-:Y:S01]  /*10c0*/  UISETP.NE.AND UP0, UPT, UR4, 0x80, UPT ;  /* 0x000000800400788c */ /* 0x000fe2000bf05270 */
[----:B0-----:R-:W-:-:S05]  /*10d0*/  IMAD.WIDE R4, R3, 0x4, R4 ;  /* 0x0000000403047825 */ /* 0x001fca00078e0204 */
[----:B------:R0:W-:Y:S03]  /*10e0*/  STG.E desc[UR10][R4.64], R9 ;  /* 0x0000000904007986 */ /* 0x0001e6000c10190a */
[----:B------:R-:W-:Y:S05]  /*10f0*/  BRA.U UP0, `(.L_x_23) ;  /* 0xfffffff500647547 */ /* 0x000fea000b83ffff */
[----:B------:R-:W-:Y:S05]  /*1100*/  EXIT ;  /* 0x000000000000794d */ /* 0x000fea0003800000 */
.L_x_24:
        /* <DEDUP_REMOVED lines=15> */
.L_x_39:


//--------------------- .text._Z18init_random_scaledPfifm --------------------------
	.section	.text._Z18init_random_scaledPfifm,"ax",@progbits
	.align	128
        .global         _Z18init_random_scaledPfifm
        .type           _Z18init_random_scaledPfifm,@function
        .size           _Z18init_random_scaledPfifm,(.L_x_40 - _Z18init_random_scaledPfifm)
        .other          _Z18init_random_scaledPfifm,@"STO_CUDA_ENTRY STV_DEFAULT"
_Z18init_random_scaledPfifm:
.text._Z18init_random_scaledPfifm:
[----:B------:R-:W0:Y:S01]  /*0000*/  LDC R1, c[0x0][0x37c] ;  /* 0x0000df00ff017b82 */ /* 0x000e220000000800 */
[----:B------:R-:W1:Y:S07]  /*0010*/  S2R R3, SR_TID.X ;  /* 0x0000000000037919 */ /* 0x000e6e0000002100 */
[----:B------:R-:W1:Y:S01]  /*0020*/  S2UR UR4, SR_CTAID.X ;  /* 0x00000000000479c3 */ /* 0x000e620000002500 */
[----:B------:R-:W2:Y:S01]  /*0030*/  LDCU UR5, c[0x0][0x388] ;  /* 0x00007100ff0577ac */ /* 0x000ea20008000800 */
[----:B0-----:R-:W-:-:S06]  /*0040*/  VIADD R1, R1, 0xffffffd0 ;  /* 0xffffffd001017836 */ /* 0x001fcc0000000000 */
[----:B------:R-:W1:Y:S02]  /*0050*/  LDC R10, c[0x0][0x360] ;  /* 0x0000d800ff0a7b82 */ /* 0x000e640000000800 */
[----:B-1----:R-:W-:-:S05]  /*0060*/  IMAD R10, R10, UR4, R3 ;  /* 0x000000040a0a7c24 */ /* 0x002fca000f8e0203 */
[----:B--2---:R-:W-:-:S13]  /*0070*/  ISETP.GE.AND P0, PT, R10, UR5, PT ;  /* 0x000000050a007c0c */ /* 0x004fda000bf06270 */
[----:B------:R-:W-:Y:S05]  /*0080*/  @P0 EXIT ;  /* 0x000000000000094d */ /* 0x000fea0003800000 */
[----:B------:R-:W0:Y:S01]  /*0090*/  LDC.64 R2, c[0x0][0x390] ;  /* 0x0000e400ff027b82 */ /* 0x000e220000000a00 */
[----:B------:R-:W-:Y:S01]  /*00a0*/  ISETP.NE.AND P0, PT, R10, RZ, PT ;  /* 0x000000ff0a00720c */ /* 0x000fe20003f05270 */
[----:B------:R-:W1:Y:S01]  /*00b0*/  LDCU.64 UR6, c[0x0][0x358] ;  /* 0x00006b00ff0677ac */ /* 0x000e620008000a00 */
[----:B------:R-:W-:Y:S01]  /*00c0*/  BSSY.RECONVERGENT B0, `(.L_x_25) ;  /* 0x000025e000007945 */ /* 0x000fe20003800200 */
[----:B0-----:R-:W-:Y:S02]  /*00d0*/  LOP3.LUT R0, R2, 0xaad26b49, RZ, 0x3c, !PT ;  /* 0xaad26b4902007812 */ /* 0x001fe400078e3cff */
[----:B------:R-:W-:-:S03]  /*00e0*/  LOP3.LUT R2, R3, 0xf7dcefdd, RZ, 0x3c, !PT ;  /* 0xf7dcefdd03027812 */ /* 0x000fc600078e3cff */
[----:B------:R-:W-:Y:S02]  /*00f0*/  IMAD R0, R0, 0x4182bed5, RZ ;  /* 0x4182bed500007824 */ /* 0x000fe400078e02ff */
[----:B------:R-:W-:Y:S02]  /*0100*/  IMAD R9, R2, -0x658354e5, RZ ;  /* 0x9a7cab1b02097824 */ /* 0x000fe400078e02ff */
[C---:B------:R-:W-:Y:S01]  /*0110*/  VIADD R5, R0.reuse, 0x583f19 ;  /* 0x00583f1900057836 */ /* 0x040fe20000000000 */
[C---:B------:R-:W-:Y:S01]  /*0120*/  LOP3.LUT R6, R0.reuse, 0x159a55e5, RZ, 0x3c, !PT ;  /* 0x159a55e500067812 */ /* 0x040fe200078e3cff */
[C---:B------:R-:W-:Y:S01]  /*0130*/  VIADD R3, R0.reuse, 0x75bcd15 ;  /* 0x075bcd1500037836 */ /* 0x040fe20000000000 */
[----:B------:R-:W-:Y:S01]  /*0140*/  IADD3 R2, PT, PT, R0, 0x64f0c9, R9 ;  /* 0x0064f0c900027810 */ /* 0x000fe20007ffe009 */
[C---:B------:R-:W-:Y:S01]  /*0150*/  VIADD R7, R9.reuse, 0x1f123bb5 ;  /* 0x1f123bb509077836 */ /* 0x040fe20000000000 */
[----:B------:R-:W-:Y:S02]  /*0160*/  LOP3.LUT R4, R9, 0x5491333, RZ, 0x3c, !PT ;  /* 0x0549133309047812 */ /* 0x000fe400078e3cff */
[----:B------:R-:W-:Y:S01]  /*0170*/  SHF.R.S32.HI R0, RZ, 0x1f, R10 ;  /* 0x0000001fff007819 */ /* 0x000fe2000001140a */
[----:B------:R0:W-:Y:S04]  /*0180*/  STL.64 [R1], R2 ;  /* 0x0000000201007387 */ /* 0x0001e80000100a00 */
[----:B------:R0:W-:Y:S04]  /*0190*/  STL.64 [R1+0x8], R6 ;  /* 0x0000080601007387 */ /* 0x0001e80000100a00 */
[----:B------:R0:W-:Y:S01]  /*01a0*/  STL.64 [R1+0x10], R4 ;  /* 0x0000100401007387 */ /* 0x0001e20000100a00 */
[----:B-1----:R-:W-:Y:S05]  /*01b0*/  @!P0 BRA `(.L_x_26) ;  /* 0x0000002400388947 */ /* 0x002fea0003800000 */
[----:B------:R-:W-:Y:S02]  /*01c0*/  IMAD.MOV.U32 R13, RZ, RZ, R0 ;  /* 0x000000ffff0d7224 */ /* 0x000fe400078e0000 */
[----:B------:R-:W-:Y:S02]  /*01d0*/  IMAD.MOV.U32 R11, RZ, RZ, RZ ;  /* 0x000000ffff0b7224 */ /* 0x000fe400078e00ff */
[----:B0-----:R-:W-:-:S07]  /*01e0*/  IMAD.MOV.U32 R2, RZ, RZ, R10 ;  /* 0x000000ffff027224 */ /* 0x001fce00078e000a */
.L_x_35:
[----:B------:R-:W-:Y:S01]  /*01f0*/  LOP3.LUT R0, R2, 0x3, RZ, 0xc0, !PT ;  /* 0x0000000302007812 */ /* 0x000fe200078ec0ff */
[----:B------:R-:W-:Y:S03]  /*0200*/  BSSY.RECONVERGENT B1, `(.L_x_27) ;  /* 0x0000243000017945 */ /* 0x000fe60003800200 */
[----:B------:R-:W-:-:S04]  /*0210*/  ISETP.NE.U32.AND P0, PT, R0, RZ, PT ;  /* 0x000000ff0000720c */ /* 0x000fc80003f05070 */
[----:B------:R-:W-:-:S13]  /*0220*/  ISETP.NE.AND.EX P0, PT, RZ, RZ, PT, P0 ;  /* 0x000000ffff00720c */ /* 0x000fda0003f05300 */
[----:B0-----:R-:W-:Y:S05]  /*0230*/  @!P0 BRA `(.L_x_28) ;  /* 0x0000002000fc8947 */ /* 0x001fea0003800000 */
[----:B------:R-:W0:Y:S01]  /*0240*/  LDC.64 R8, c[0x4][RZ] ;  /* 0x01000000ff087b82 */ /* 0x000e220000000a00 */
[----:B------:R-:W-:Y:S01]  /*0250*/  IMAD.MOV.U32 R0, RZ, RZ, RZ ;  /* 0x000000ffff007224 */ /* 0x000fe200078e00ff */
[----:B------:R-:W-:Y:S02]  /*0260*/  CS2R R4, SRZ ;  /* 0x0000000000047805 */ /* 0x000fe4000001ff00 */
[----:B------:R-:W-:Y:S01]  /*0270*/  CS2R R6, SRZ ;  /* 0x0000000000067805 */ /* 0x000fe2000001ff00 */
[----:B------:R-:W-:Y:S02]  /*0280*/  IMAD.MOV.U32 R3, RZ, RZ, RZ ;  /* 0x000000ffff037224 */ /* 0x000fe400078e00ff */
[----:B0-----:R-:W-:-:S07]  /*0290*/  IMAD.WIDE.U32 R8, R11, 0xc80, R8 ;  /* 0x00000c800b087825 */ /* 0x001fce00078e0008 */
.L_x_30:
[----:B------:R-:W-:-:S06]  /*02a0*/  IMAD R12, R0, 0x4, R1 ;  /* 0x00000004000c7824 */ /* 0x000fcc00078e0201 */
[----:B------:R-:W5:Y:S01]  /*02b0*/  LDL R12, [R12+0x4] ;  /* 0x000004000c0c7983 */ /* 0x000f620000100800 */
[----:B------:R-:W-:-:S05]  /*02c0*/  UMOV UR4, URZ ;  /* 0x000000ff00047c82 */ /* 0x000fca0008000000 */
.L_x_29:
[----:B-----5:R-:W-:Y:S01]  /*02d0*/  SHF.R.U32.HI R22, RZ, UR4, R12 ;  /* 0x00000004ff167c19 */ /* 0x020fe2000801160c */
[----:B------:R-:W-:-:S03]  /*02e0*/  IMAD.SHL.U32 R14, R0, 0x20, RZ ;  /* 0x00000020000e7824 */ /* 0x000fc600078e00ff */
[----:B------:R-:W-:Y:S01]  /*02f0*/  LOP3.LUT R15, R22, 0x1, RZ, 0xc0, !PT ;  /* 0x00000001160f7812 */ /* 0x000fe200078ec0ff */
[----:B------:R-:W-:-:S03]  /*0300*/  VIADD R14, R14, UR4 ;  /* 0x000000040e0e7c36 */ /* 0x000fc60008000000 */
[----:B------:R-:W-:Y:S01]  /*0310*/  ISETP.NE.U32.AND P0, PT, R15, 0x1, PT ;  /* 0x000000010f00780c */ /* 0x000fe20003f05070 */
[----:B------:R-:W-:-:S03]  /*0320*/  IMAD R15, R14, 0x5, RZ ;  /* 0x000000050e0f7824 */ /* 0x000fc600078e02ff */
[----:B------:R-:W-:Y:S01]  /*0330*/  R2P PR, R22, 0x7e ;  /* 0x0000007e16007804 */ /* 0x000fe20000000000 */
[----:B------:R-:W-:-:S08]  /*0340*/  IMAD.WIDE.U32 R14, R15, 0x4, R8 ;  /* 0x000000040f0e7825 */ /* 0x000fd000078e0008 */
[----:B------:R-:W2:Y:S04]  /*0350*/  @!P0 LDG.E R16, desc[UR6][R14.64+0x10] ;  /* 0x000010060e108981 */ /* 0x000ea8000c1e1900 */
[----:B------:R-:W3:Y:S04]  /*0360*/  @P1 LDG.E R18, desc[UR6][R14.64+0x24] ;  /* 0x000024060e121981 */ /* 0x000ee8000c1e1900 */
[----:B------:R-:W4:Y:S04]  /*0370*/  @P2 LDG.E R20, desc[UR6][R14.64+0x38] ;  /* 0x000038060e142981 */ /* 0x000f28000c1e1900 */
[----:B------:R-:W4:Y:S04]  /*0380*/  @P3 LDG.E R24, desc[UR6][R14.64+0x4c] ;  /* 0x00004c060e183981 */ /* 0x000f28000c1e1900 */
[----:B------:R-:W4:Y:S04]  /*0390*/  @P4 LDG.E R26, desc[UR6][R14.64+0x60] ;  /* 0x000060060e1a4981 */ /* 0x000f28000c1e1900 */
[----:B------:R-:W4:Y:S04]  /*03a0*/  @!P0 LDG.E R17, desc[UR6][R14.64+0x4] ;  /* 0x000004060e118981 */ /* 0x000f28000c1e1900 */
[----:B------:R-:W4:Y:S04]  /*03b0*/  @!P0 LDG.E R19, desc[UR6][R14.64+0xc] ;  /* 0x00000c060e138981 */ /* 0x000f28000c1e1900 */
[----:B------:R-:W4:Y:S04]  /*03c0*/  @P1 LDG.E R21, desc[UR6][R14.64+0x18] ;  /* 0x000018060e151981 */ /* 0x000f28000c1e1900 */
[----:B------:R-:W4:Y:S04]  /*03d0*/  @P3 LDG.E R23, desc[UR6][R14.64+0x40] ;  /* 0x000040060e173981 */ /* 0x000f28000c1e1900 */
[----:B------:R-:W4:Y:S04]  /*03e0*/  @P5 LDG.E R25, desc[UR6][R14.64+0x70] ;  /* 0x000070060e195981 */ /* 0x000f28000c1e1900 */
[----:B------:R-:W4:Y:S01]  /*03f0*/  @P6 LDG.E R28, desc[UR6][R14.64+0x88] ;  /* 0x000088060e1c6981 */ /* 0x000f22000c1e1900 */
[----:B--2---:R-:W-:-:S03]  /*0400*/  @!P0 LOP3.LUT R5, R5, R16, RZ, 0x3c, !PT ;  /* 0x0000001005058212 */ /* 0x004fc600078e3cff */
[----:B------:R-:W2:Y:S01]  /*0410*/  @!P0 LDG.E R16, desc[UR6][R14.64] ;  /* 0x000000060e108981 */ /* 0x000ea2000c1e1900 */
[----:B---3--:R-:W-:-:S03]  /*0420*/  @P1 LOP3.LUT R5, R5, R18, RZ, 0x3c, !PT ;  /* 0x0000001205051212 */ /* 0x008fc600078e3cff */
[----:B------:R-:W3:Y:S01]  /*0430*/  @!P0 LDG.E R18, desc[UR6][R14.64+0x8] ;  /* 0x000008060e128981 */ /* 0x000ee2000c1e1900 */
[----:B----4-:R-:W-:-:S03]  /*0440*/  @P2 LOP3.LUT R5, R5, R20, RZ, 0x3c, !PT ;  /* 0x0000001405052212 */ /* 0x010fc600078e3cff */
[----:B------:R-:W4:Y:S01]  /*0450*/  @P1 LDG.E R20, desc[UR6][R14.64+0x14] ;  /* 0x000014060e141981 */ /* 0x000f22000c1e1900 */
[----:B------:R-:W-:-:S03]  /*0460*/  @P3 LOP3.LUT R5, R5, R24, RZ, 0x3c, !PT ;  /* 0x0000001805053212 */ /* 0x000fc600078e3cff */
[----:B------:R-:W4:Y:S01]  /*0470*/  @P5 LDG.E R24, desc[UR6][R14.64+0x74] ;  /* 0x000074060e185981 */ /* 0x000f22000c1e1900 */
[----:B------:R-:W-:-:S03]  /*0480*/  @P4 LOP3.LUT R5, R5, R26, RZ, 0x3c, !PT ;  /* 0x0000001a05054212 */ /* 0x000fc600078e3cff */
[----:B------:R-:W4:Y:S01]  /*0490*/  @P3 LDG.E R26, desc[UR6][R14.64+0x44] ;  /* 0x000044060e1a3981 */ /* 0x000f22000c1e1900 */
[----:B------:R-:W-:-:S03]  /*04a0*/  @!P0 LOP3.LUT R6, R6, R17, RZ, 0x3c, !PT ;  /* 0x0000001106068212 */ /* 0x000fc600078e3cff */
[----:B------:R-:W4:Y:S01]  /*04b0*/  @P1 LDG.E R17, desc[UR6][R14.64+0x20] ;  /* 0x000020060e111981 */ /* 0x000f22000c1e1900 */
[----:B------:R-:W-:-:S03]  /*04c0*/  @!P0 LOP3.LUT R4, R4, R19, RZ, 0x3c, !PT ;  /* 0x0000001304048212 */ /* 0x000fc600078e3cff */
[----:B------:R-:W4:Y:S01]  /*04d0*/  @P2 LDG.E R19, desc[UR6][R14.64+0x2c] ;  /* 0x00002c060e132981 */ /* 0x000f22000c1e1900 */
[----:B------:R-:W-:-:S03]  /*04e0*/  @P1 LOP3.LUT R6, R6, R21, RZ, 0x3c, !PT ;  /* 0x0000001506061212 */ /* 0x000fc600078e3cff */
[----:B------:R-:W4:Y:S01]  /*04f0*/  @P2 LDG.E R21, desc[UR6][R14.64+0x34] ;  /* 0x000034060e152981 */ /* 0x000f22000c1e1900 */
[----:B--2---:R-:W-:-:S03]  /*0500*/  @!P0 LOP3.LUT R3, R3, R16, RZ, 0x3c, !PT ;  /* 0x0000001003038212 */ /* 0x004fc600078e3cff */
[----:B------:R-:W2:Y:S01]  /*0510*/  @P1 LDG.E R16, desc[UR6][R14.64+0x1c] ;  /* 0x00001c060e101981 */ /* 0x000ea2000c1e1900 */
[----:B---3--:R-:W-:-:S03]  /*0520*/  @!P0 LOP3.LUT R7, R7, R18, RZ, 0x3c, !PT ;  /* 0x0000001207078212 */ /* 0x008fc600078e3cff */
[----:B------:R-:W3:Y:S01]  /*0530*/  @P2 LDG.E R18, desc[UR6][R14.64+0x28] ;  /* 0x000028060e122981 */ /* 0x000ee2000c1e1900 */
[----:B----4-:R-:W-:-:S03]  /*0540*/  @P1 LOP3.LUT R3, R3, R20, RZ, 0x3c, !PT ;  /* 0x0000001403031212 */ /* 0x010fc600078e3cff */
[----:B------:R-:W4:Y:S01]  /*0550*/  @P2 LDG.E R20, desc[UR6][R14.64+0x30] ;  /* 0x000030060e142981 */ /* 0x000f22000c1e1900 */
[----:B------:R-:W-:-:S03]  /*0560*/  @P5 LOP3.LUT R5, R5, R24, RZ, 0x3c, !PT ;  /* 0x0000001805055212 */ /* 0x000fc600078e3cff */
[----:B------:R-:W4:Y:S01]  /*0570*/  @P3 LDG.E R24, desc[UR6][R14.64+0x3c] ;  /* 0x00003c060e183981 */ /* 0x000f22000c1e1900 */
[----:B------:R-:W-:-:S03]  /*0580*/  @P1 LOP3.LUT R4, R4, R17, RZ, 0x3c, !PT ;  /* 0x0000001104041212 */ /* 0x000fc600078e3cff */
[----:B------:R-:W4:Y:S01]  /*0590*/  @P3 LDG.E R17, desc[UR6][R14.64+0x48] ;  /* 0x000048060e113981 */ /* 0x000f22000c1e1900 */
[----:B------:R-:W-:-:S03]  /*05a0*/  @P2 LOP3.LUT R6, R6, R19, RZ, 0x3c, !PT ;  /* 0x0000001306062212 */ /* 0x000fc600078e3cff */
[----:B------:R-:W4:Y:S01]  /*05b0*/  @P4 LDG.E R19, desc[UR6][R14.64+0x54] ;  /* 0x000054060e134981 */ /* 0x000f22000c1e1900 */
[----:B------:R-:W-:Y:S02]  /*05c0*/  @P2 LOP3.LUT R4, R4, R21, RZ, 0x3c, !PT ;  /* 0x0000001504042212 */ /* 0x000fe400078e3cff */
[----:B------:R-:W-:Y:S01]  /*05d0*/  @P3 LOP3.LUT R6, R6, R23, RZ, 0x3c, !PT ;  /* 0x0000001706063212 */ /* 0x000fe200078e3cff */
[----:B------:R-:W4:Y:S04]  /*05e0*/  @P4 LDG.E R21, desc[UR6][R14.64+0x5c] ;  /* 0x00005c060e154981 */ /* 0x000f28000c1e1900 */
[----:B------:R-:W4:Y:S01]  /*05f0*/  @P5 LDG.E R23, desc[UR6][R14.64+0x68] ;  /* 0x000068060e175981 */ /* 0x000f22000c1e1900 */
[----:B--2---:R-:W-:-:S03]  /*0600*/  @P1 LOP3.LUT R7, R7, R16, RZ, 0x3c, !PT ;  /* 0x0000001007071212 */ /* 0x004fc600078e3cff */
[----:B------:R-:W2:Y:S01]  /*0610*/  @P4 LDG.E R16, desc[UR6][R14.64+0x50] ;  /* 0x000050060e104981 */ /* 0x000ea2000c1e1900 */
[----:B---3--:R-:W-:-:S03]  /*0620*/  @P2 LOP3.LUT R3, R3, R18, RZ, 0x3c, !PT ;  /* 0x0000001203032212 */ /* 0x008fc600078e3cff */
[----:B------:R-:W3:Y:S01]  /*0630*/  @P4 LDG.E R18, desc[UR6][R14.64+0x58] ;  /* 0x000058060e124981 */ /* 0x000ee2000c1e1900 */
[----:B----4-:R-:W-:-:S03]  /*0640*/  @P2 LOP3.LUT R7, R7, R20, RZ, 0x3c, !PT ;  /* 0x0000001407072212 */ /* 0x010fc600078e3cff */
[----:B------:R-:W4:Y:S01]  /*0650*/  @P5 LDG.E R20, desc[UR6][R14.64+0x64] ;  /* 0x000064060e145981 */ /* 0x000f22000c1e1900 */
[----:B------:R-:W-:-:S03]  /*0660*/  @P3 LOP3.LUT R3, R3, R24, RZ, 0x3c, !PT ;  /* 0x0000001803033212 */ /* 0x000fc600078e3cff */
[----:B------:R-:W4:Y:S01]  /*0670*/  @P5 LDG.E R24, desc[UR6][R14.64+0x6c] ;  /* 0x00006c060e185981 */ /* 0x000f22000c1e1900 */
[----:B------:R-:W-:Y:S02]  /*0680*/  LOP3.LUT P0, RZ, R22, 0x80, RZ, 0xc0, !PT ;  /* 0x0000008016ff7812 */ /* 0x000fe4000780c0ff */
[----:B------:R-:W-:Y:S02]  /*0690*/  @P3 LOP3.LUT R7, R7, R26, RZ, 0x3c, !PT ;  /* 0x0000001a07073212 */ /* 0x000fe400078e3cff */
[----:B------:R-:W-:Y:S02]  /*06a0*/  @P3 LOP3.LUT R4, R4, R17, RZ, 0x3c, !PT ;  /* 0x0000001104043212 */ /* 0x000fe400078e3cff */
[----:B------:R-:W4:Y:S01]  /*06b0*/  @P6 LDG.E R17, desc[UR6][R14.64+0x7c] ;  /* 0x00007c060e116981 */ /* 0x000f22000c1e1900 */
[----:B------:R-:W-:-:S03]  /*06c0*/  @P4 LOP3.LUT R6, R6, R19, RZ, 0x3c, !PT ;  /* 0x0000001306064212 */ /* 0x000fc600078e3cff */
[----:B------:R-:W4:Y:S01]  /*06d0*/  @P6 LDG.E R19, desc[UR6][R14.64+0x84] ;  /* 0x000084060e136981 */ /* 0x000f22000c1e1900 */
[----:B------:R-:W-:-:S03]  /*06e0*/  @P4 LOP3.LUT R4, R4, R21, RZ, 0x3c, !PT ;  /* 0x0000001504044212 */ /* 0x000fc600078e3cff */
[----:B------:R-:W4:Y:S01]  /*06f0*/  @P0 LDG.E R26, desc[UR6][R14.64+0x9c] ;  /* 0x00009c060e1a0981 */ /* 0x000f22000c1e1900 */
[----:B------:R-:W-:-:S03]  /*0700*/  @P5 LOP3.LUT R6, R6, R23, RZ, 0x3c, !PT ;  /* 0x0000001706065212 */ /* 0x000fc600078e3cff */
        /* <DEDUP_REMOVED lines=10> */
[----:B------:R-:W-:Y:S02]  /*07b0*/  @P5 LOP3.LUT R4, R4, R25, RZ, 0x3c, !PT ;  /* 0x0000001904045212 */ /* 0x000fe400078e3cff */
[----:B------:R-:W-:Y:S02]  /*07c0*/  @P6 LOP3.LUT R5, R5, R28, RZ, 0x3c, !PT ;  /* 0x0000001c05056212 */ /* 0x000fe400078e3cff */
[----:B------:R-:W-:Y:S02]  /*07d0*/  @P6 LOP3.LUT R6, R6, R17, RZ, 0x3c, !PT ;  /* 0x0000001106066212 */ /* 0x000fe400078e3cff */
[----:B------:R-:W-:Y:S02]  /*07e0*/  @P6 LOP3.LUT R4, R4, R19, RZ, 0x3c, !PT ;  /* 0x0000001304046212 */ /* 0x000fe400078e3cff */
[----:B------:R-:W-:Y:S02]  /*07f0*/  @P0 LOP3.LUT R5, R5, R26, RZ, 0x3c, !PT ;  /* 0x0000001a05050212 */ /* 0x000fe400078e3cff */
[----:B------:R-:W-:-:S02]  /*0800*/  @P0 LOP3.LUT R6, R6, R21, RZ, 0x3c, !PT ;  /* 0x0000001506060212 */ /* 0x000fc400078e3cff */
[----:B------:R-:W-:Y:S02]  /*0810*/  @P0 LOP3.LUT R4, R4, R23, RZ, 0x3c, !PT ;  /* 0x0000001704040212 */ /* 0x000fe400078e3cff */
[----:B--2---:R-:W-:Y:S02]  /*0820*/  @P6 LOP3.LUT R3, R3, R16, RZ, 0x3c, !PT ;  /* 0x0000001003036212 */ /* 0x004fe400078e3cff */
[----:B---3--:R-:W-:Y:S02]  /*0830*/  @P6 LOP3.LUT R7, R7, R18, RZ, 0x3c, !PT ;  /* 0x0000001207076212 */ /* 0x008fe400078e3cff */
[----:B----4-:R-:W-:Y:S02]  /*0840*/  @P0 LOP3.LUT R3, R3, R20, RZ, 0x3c, !PT ;  /* 0x0000001403030212 */ /* 0x010fe400078e3cff */
[----:B------:R-:W-:Y:S02]  /*0850*/  @P0 LOP3.LUT R7, R7, R24, RZ, 0x3c, !PT ;  /* 0x0000001807070212 */ /* 0x000fe400078e3cff */
[----:B------:R-:W-:-:S13]  /*0860*/  R2P PR, R22.B1, 0x7f ;  /* 0x0000007f16007804 */ /* 0x000fda0000001000 */
[----:B------:R-:W2:Y:S04]  /*0870*/  @P0 LDG.E R18, desc[UR6][R14.64+0xa0] ;  /* 0x0000a0060e120981 */ /* 0x000ea8000c1e1900 */
[----:B------:R-:W3:Y:S04]  /*0880*/  @P0 LDG.E R19, desc[UR6][R14.64+0xa4] ;  /* 0x0000a4060e130981 */ /* 0x000ee8000c1e1900 */
[----:B------:R-:W4:Y:S04]  /*0890*/  @P0 LDG.E R20, desc[UR6][R14.64+0xa8] ;  /* 0x0000a8060e140981 */ /* 0x000f28000c1e1900 */
[----:B------:R-:W4:Y:S04]  /*08a0*/  @P0 LDG.E R21, desc[UR6][R14.64+0xac] ;  /* 0x0000ac060e150981 */ /* 0x000f28000c1e1900 */
[----:B------:R-:W4:Y:S04]  /*08b0*/  @P0 LDG.E R24, desc[UR6][R14.64+0xb0] ;  /* 0x0000b0060e180981 */ /* 0x000f28000c1e1900 */
[----:B------:R-:W4:Y:S04]  /*08c0*/  @P1 LDG.E R16, desc[UR6][R14.64+0xbc] ;  /* 0x0000bc060e101981 */ /* 0x000f28000c1e1900 */
[----:B------:R-:W4:Y:S04]  /*08d0*/  @P1 LDG.E R26, desc[UR6][R14.64+0xb4] ;  /* 0x0000b4060e1a1981 */ /* 0x000f28000c1e1900 */
        /* <DEDUP_REMOVED lines=11> */
[----:B------:R-:W-:Y:S01]  /*0990*/  LOP3.LUT P0, RZ, R22, 0x8000, RZ, 0xc0, !PT ;  /* 0x0000800016ff7812 */ /* 0x000fe2000780c0ff */
[----:B------:R-:W4:Y:S01]  /*09a0*/  @P2 LDG.E R24, desc[UR6][R14.64+0xd8] ;  /* 0x0000d8060e182981 */ /* 0x000f22000c1e1900 */
[----:B------:R-:W-:-:S03]  /*09b0*/  @P1 LOP3.LUT R7, R7, R16, RZ, 0x3c, !PT ;  /* 0x0000001007071212 */ /* 0x000fc600078e3cff */
[----:B------:R-:W4:Y:S01]  /*09c0*/  @P2 LDG.E R22, desc[UR6][R14.64+0xd0] ;  /* 0x0000d0060e162981 */ /* 0x000f22000c1e1900 */
[----:B------:R-:W-:-:S03]  /*09d0*/  @P1 LOP3.LUT R3, R3, R26, RZ, 0x3c, !PT ;  /* 0x0000001a03031212 */ /* 0x000fc600078e3cff */
[----:B------:R-:W4:Y:S01]  /*09e0*/  @P3 LDG.E R16, desc[UR6][R14.64+0xe4] ;  /* 0x0000e4060e103981 */ /* 0x000f22000c1e1900 */
[----:B------:R-:W-:-:S03]  /*09f0*/  @P1 LOP3.LUT R6, R6, R23, RZ, 0x3c, !PT ;  /* 0x0000001706061212 */ /* 0x000fc600078e3cff */
[----:B------:R-:W4:Y:S01]  /*0a00*/  @P3 LDG.E R26, desc[UR6][R14.64+0xdc] ;  /* 0x0000dc060e1a3981 */ /* 0x000f22000c1e1900 */
[----:B------:R-:W-:-:S03]  /*0a10*/  @P1 LOP3.LUT R4, R4, R17, RZ, 0x3c, !PT ;  /* 0x0000001104041212 */ /* 0x000fc600078e3cff */
        /* <DEDUP_REMOVED lines=43> */
[----:B------:R-:W-:-:S04]  /*0cd0*/  UIADD3 UR4, UPT, UPT, UR4, 0x10, URZ ;  /* 0x0000001004047890 */ /* 0x000fc8000fffe0ff */
[----:B------:R-:W-:Y:S01]  /*0ce0*/  UISETP.NE.AND UP0, UPT, UR4, 0x20, UPT ;  /* 0x000000200400788c */ /* 0x000fe2000bf05270 */
[----:B--2---:R-:W-:Y:S02]  /*0cf0*/  @P5 LOP3.LUT R5, R5, R18, RZ, 0x3c, !PT ;  /* 0x0000001205055212 */ /* 0x004fe400078e3cff */
[----:B---3--:R-:W-:Y:S02]  /*0d00*/  @P6 LOP3.LUT R6, R6, R19, RZ, 0x3c, !PT ;  /* 0x0000001306066212 */ /* 0x008fe400078e3cff */
[----:B----4-:R-:W-:Y:S02]  /*0d10*/  @P6 LOP3.LUT R3, R3, R20, RZ, 0x3c, !PT ;  /* 0x0000001403036212 */ /* 0x010fe400078e3cff */
[----:B------:R-:W-:Y:S02]  /*0d20*/  @P6 LOP3.LUT R4, R4, R21, RZ, 0x3c, !PT ;  /* 0x0000001504046212 */ /* 0x000fe400078e3cff */
[----:B------:R-:W-:Y:S02]  /*0d30*/  @P6 LOP3.LUT R7, R7, R22, RZ, 0x3c, !PT ;  /* 0x0000001607076212 */ /* 0x000fe400078e3cff */
[----:B------:R-:W-:-:S02]  /*0d40*/  @P6 LOP3.LUT R5, R5, R16, RZ, 0x3c, !PT ;  /* 0x0000001005056212 */ /* 0x000fc400078e3cff */
[----:B------:R-:W-:Y:S02]  /*0d50*/  @P0 LOP3.LUT R3, R3, R24, RZ, 0x3c, !PT ;  /* 0x0000001803030212 */ /* 0x000fe400078e3cff */
[----:B------:R-:W-:Y:S02]  /*0d60*/  @P0 LOP3.LUT R5, R5, R28, RZ, 0x3c, !PT ;  /* 0x0000001c05050212 */ /* 0x000fe400078e3cff */
[----:B------:R-:W-:Y:S02]  /*0d70*/  @P0 LOP3.LUT R7, R7, R26, RZ, 0x3c, !PT ;  /* 0x0000001a07070212 */ /* 0x000fe400078e3cff */
[----:B------:R-:W-:Y:S02]  /*0d80*/  @P0 LOP3.LUT R4, R4, R23, RZ, 0x3c, !PT ;  /* 0x0000001704040212 */ /* 0x000fe400078e3cff */
[----:B------:R-:W-:Y:S01]  /*0d90*/  @P0 LOP3.LUT R6, R6, R17, RZ, 0x3c, !PT ;  /* 0x0000001106060212 */ /* 0x000fe200078e3cff */
[----:B------:R-:W-:Y:S06]  /*0da0*/  BRA.U UP0, `(.L_x_29) ;  /* 0xfffffff500487547 */ /* 0x000fec000b83ffff */
[----:B------:R-:W-:-:S05]  /*0db0*/  VIADD R0, R0, 0x1 ;  /* 0x0000000100007836 */ /* 0x000fca0000000000 */
[----:B------:R-:W-:-:S13]  /*0dc0*/  ISETP.NE.AND P0, PT, R0, 0x5, PT ;  /* 0x000000050000780c */ /* 0x000fda0003f05270 */
[----:B------:R-:W-:Y:S05]  /*0dd0*/  @P0 BRA `(.L_x_30) ;  /* 0xfffffff400300947 */ /* 0x000fea000383ffff */
[----:B------:R-:W-:Y:S01]  /*0de0*/  LOP3.LUT R0, R2, 0x3, RZ, 0xc0, !PT ;  /* 0x0000000302007812 */ /* 0x000fe200078ec0ff */
[----:B------:R0:W-:Y:S03]  /*0df0*/  STL.64 [R1+0x8], R6 ;  /* 0x0000080601007387 */ /* 0x0001e60000100a00 */
[----:B------:R-:W-:Y:S01]  /*0e00*/  ISETP.NE.U32.AND P0, PT, R0, 0x1, PT ;  /* 0x000000010000780c */ /* 0x000fe20003f05070 */
[----:B------:R0:W-:Y:S03]  /*0e10*/  STL.64 [R1+0x10], R4 ;  /* 0x0000100401007387 */ /* 0x0001e60000100a00 */
[----:B------:R-:W-:Y:S01]  /*0e20*/  ISETP.NE.AND.EX P0, PT, RZ, RZ, PT, P0 ;  /* 0x000000ffff00720c */ /* 0x000fe20003f05300 */
[----:B------:R0:W-:-:S12]  /*0e30*/  STL [R1+0x4], R3 ;  /* 0x0000040301007387 */ /* 0x0001d80000100800 */
[----:B0-----:R-:W-:Y:S05]  /*0e40*/  @!P0 BRA `(.L_x_28) ;  /* 0x0000001400f88947 */ /* 0x001fea0003800000 */
[----:B------:R-:W-:Y:S01]  /*0e50*/  UMOV UR4, URZ ;  /* 0x000000ff00047c82 */ /* 0x000fe20008000000 */
[----:B------:R-:W-:Y:S01]  /*0e60*/  IMAD.MOV.U32 R0, RZ, RZ, RZ ;  /* 0x000000ffff007224 */ /* 0x000fe200078e00ff */
[----:B------:R-:W-:Y:S01]  /*0e70*/  CS2R R6, SRZ ;  /* 0x0000000000067805 */ /* 0x000fe2000001ff00 */
[----:B------:R-:W-:Y:S02]  /*0e80*/  IMAD.MOV.U32 R4, RZ, RZ, RZ ;  /* 0x000000ffff047224 */ /* 0x000fe400078e00ff */
[----:B------:R-:W-:Y:S02]  /*0e90*/  IMAD.MOV.U32 R3, RZ, RZ, RZ ;  /* 0x000000ffff037224 */ /* 0x000fe400078e00ff */
[----:B------:R-:W-:-:S07]  /*0ea0*/  IMAD.U32 R5, RZ, RZ, UR4 ;  /* 0x00000004ff057e24 */ /* 0x000fce000f8e00ff */
.L_x_32:
[----:B------:R-:W-:-:S06]  /*0eb0*/  IMAD R12, R0, 0x4, R1 ;  /* 0x00000004000c7824 */ /* 0x000fcc00078e0201 */
[----:B------:R-:W5:Y:S01]  /*0ec0*/  LDL R12, [R12+0x4] ;  /* 0x000004000c0c7983 */ /* 0x000f620000100800 */
[----:B------:R-:W-:-:S05]  /*0ed0*/  UMOV UR4, URZ ;  /* 0x000000ff00047c82 */ /* 0x000fca0008000000 */
.L_x_31:
        /* <DEDUP_REMOVED lines=180> */
[----:B------:R0:W-:Y:S03]  /*1a20*/  STL [R1+0x4], R3 ;  /* 0x0000040301007387 */ /* 0x0001e60000100800 */
[----:B------:R-:W-:Y:S01]  /*1a30*/  ISETP.NE.AND.EX P0, PT, RZ, RZ, PT, P0 ;  /* 0x000000ffff00720c */ /* 0x000fe20003f05300 */
[----:B------:R0:W-:-:S12]  /*1a40*/  STL.64 [R1+0x10], R4 ;  /* 0x0000100401007387 */ /* 0x0001d80000100a00 */
[----:B0-----:R-:W-:Y:S05]  /*1a50*/  @P0 BRA `(.L_x_28) ;  /* 0x0000000800f40947 */ /* 0x001fea0003800000 */
[----:B------:R-:W-:Y:S01]  /*1a60*/  UMOV UR4, URZ ;  /* 0x000000ff00047c82 */ /* 0x000fe20008000000 */
[----:B------:R-:W-:Y:S01]  /*1a70*/  IMAD.MOV.U32 R0, RZ, RZ, RZ ;  /* 0x000000ffff007224 */ /* 0x000fe200078e00ff */
[----:B------:R-:W-:Y:S01]  /*1a80*/  CS2R R6, SRZ ;  /* 0x0000000000067805 */ /* 0x000fe2000001ff00 */
[----:B------:R-:W-:Y:S02]  /*1a90*/  IMAD.MOV.U32 R4, RZ, RZ, RZ ;  /* 0x000000ffff047224 */ /* 0x000fe400078e00ff */
[----:B------:R-:W-:Y:S02]  /*1aa0*/  IMAD.MOV.U32 R3, RZ, RZ, RZ ;  /* 0x000000ffff037224 */ /* 0x000fe400078e00ff */
[----:B------:R-:W-:-:S07]  /*1ab0*/  IMAD.U32 R5, RZ, RZ, UR4 ;  /* 0x00000004ff057e24 */ /* 0x000fce000f8e00ff */
.L_x_34:
[----:B------:R-:W-:-:S06]  /*1ac0*/  IMAD R12, R0, 0x4, R1 ;  /* 0x00000004000c7824 */ /* 0x000fcc00078e0201 */
[----:B------:R-:W5:Y:S01]  /*1ad0*/  LDL R12, [R12+0x4] ;  /* 0x000004000c0c7983 */ /* 0x000f620000100800 */
[----:B------:R-:W-:-:S05]  /*1ae0*/  UMOV UR4, URZ ;  /* 0x000000ff00047c82 */ /* 0x000fca0008000000 */
.L_x_33:
        /* <DEDUP_REMOVED lines=177> */
[----:B------:R0:W-:Y:S04]  /*2600*/  STL.64 [R1+0x8], R6 ;  /* 0x0000080601007387 */ /* 0x0001e80000100a00 */
[----:B------:R0:W-:Y:S04]  /*2610*/  STL [R1+0x4], R3 ;  /* 0x0000040301007387 */ /* 0x0001e80000100800 */
[----:B------:R0:W-:Y:S02]  /*2620*/  STL.64 [R1+0x10], R4 ;  /* 0x0000100401007387 */ /* 0x0001e40000100a00 */
.L_x_28:
[----:B------:R-:W-:Y:S05]  /*2630*/  BSYNC.RECONVERGENT B1 ;  /* 0x0000000000017941 */ /* 0x000fea0003800200 */
.L_x_27:
[C---:B------:R-:W-:Y:S01]  /*2640*/  ISETP.GT.U32.AND P0, PT, R2.reuse, 0x3, PT ;  /* 0x000000030200780c */ /* 0x040fe20003f04070 */
[----:B------:R-:W-:Y:S01]  /*2650*/  VIADD R11, R11, 0x1 ;  /* 0x000000010b0b7836 */ /* 0x000fe20000000000 */
[--C-:B------:R-:W-:Y:S02]  /*2660*/  SHF.R.U64 R2, R2, 0x2, R13.reuse ;  /* 0x0000000202027819 */ /* 0x100fe4000000120d */
[----:B------:R-:W-:Y:S02]  /*2670*/  ISETP.GT.U32.AND.EX P0, PT, R13, RZ, PT, P0 ;  /* 0x000000ff0d00720c */ /* 0x000fe40003f04100 */
[----:B------:R-:W-:-:S11]  /*2680*/  SHF.R.U32.HI R13, RZ, 0x2, R13 ;  /* 0x00000002ff0d7819 */ /* 0x000fd6000001160d */
[----:B------:R-:W-:Y:S05]  /*2690*/  @P0 BRA `(.L_x_35) ;  /* 0xffffffd800d40947 */ /* 0x000fea000383ffff */
.L_x_26:
[----:B------:R-:W-:Y:S05]  /*26a0*/  BSYNC.RECONVERGENT B0 ;  /* 0x0000000000007941 */ /* 0x000fea0003800200 */
.L_x_25:
[----:B0-----:R-:W0:Y:S01]  /*26b0*/  LDC.64 R6, c[0x0][0x390] ;  /* 0x0000e400ff067b82 */ /* 0x001e220000000a00 */
[----:B------:R-:W-:Y:S01]  /*26c0*/  SHF.R.U32.HI R0, RZ, 0x2, R3 ;  /* 0x00000002ff007819 */ /* 0x000fe20000011603 */
[----:B------:R-:W1:Y:S03]  /*26d0*/  LDCU.64 UR8, c[0x0][0x380] ;  /* 0x00007000ff0877ac */ /* 0x000e660008000a00 */
[----:B------:R-:W-:Y:S01]  /*26e0*/  LOP3.LUT R0, R0, R3, RZ, 0x3c, !PT ;  /* 0x0000000300007212 */ /* 0x000fe200078e3cff */
[----:B------:R-:W-:Y:S01]  /*26f0*/  IMAD.SHL.U32 R3, R5, 0x10, RZ ;  /* 0x0000001005037824 */ /* 0x000fe200078e00ff */
[----:B------:R-:W2:Y:S03]  /*2700*/  LDCU UR4, c[0x0][0x38c] ;  /* 0x00007180ff0477ac */ /* 0x000ea60008000800 */
[----:B------:R-:W-:-:S05]  /*2710*/  IMAD.SHL.U32 R2, R0, 0x2, RZ ;  /* 0x0000000200027824 */ /* 0x000fca00078e00ff */
[----:B------:R-:W-:Y:S01]  /*2720*/  LOP3.LUT R2, R0, R2, R3, 0x96, !PT ;  /* 0x0000000200027212 */ /* 0x000fe200078e9603 */
[----:B------:R-:W-:-:S03]  /*2730*/  IMAD.MOV.U32 R3, RZ, RZ, 0x2f800000 ;  /* 0x2f800000ff037424 */ /* 0x000fc600078e00ff */
[----:B------:R-:W-:Y:S02]  /*2740*/  LOP3.LUT R2, R2, R5, RZ, 0x3c, !PT ;  /* 0x0000000502027212 */ /* 0x000fe400078e3cff */
[----:B0-----:R-:W-:Y:S02]  /*2750*/  LOP3.LUT R6, R6, 0xaad26b49, RZ, 0x3c, !PT ;  /* 0xaad26b4906067812 */ /* 0x001fe400078e3cff */
[----:B------:R-:W-:-:S03]  /*2760*/  LOP3.LUT R7, R7, 0xf7dcefdd, RZ, 0x3c, !PT ;  /* 0xf7dcefdd07077812 */ /* 0x000fc600078e3cff */
[----:B------:R-:W-:Y:S02]  /*2770*/  IMAD R6, R6, 0x4182bed5, RZ ;  /* 0x4182bed506067824 */ /* 0x000fe400078e02ff */
[----:B------:R-:W-:-:S05]  /*2780*/  IMAD R7, R7, -0x658354e5, RZ ;  /* 0x9a7cab1b07077824 */ /* 0x000fca00078e02ff */
[----:B------:R-:W-:-:S04]  /*2790*/  IADD3 R7, PT, PT, R6, 0x64f0c9, R7 ;  /* 0x0064f0c906077810 */ /* 0x000fc80007ffe007 */
[----:B------:R-:W-:-:S04]  /*27a0*/  IADD3 R2, PT, PT, R7, 0x587c5, R2 ;  /* 0x000587c507027810 */ /* 0x000fc80007ffe002 */
[----:B------:R-:W-:-:S05]  /*27b0*/  I2FP.F32.U32 R2, R2 ;  /* 0x0000000200027245 */ /* 0x000fca0000201000 */
[----:B------:R-:W-:Y:S01]  /*27c0*/  FFMA R0, R2, R3, 1.1641532182693481445e-10 ;  /* 0x2f00000002007423 */ /* 0x000fe20000000003 */
[----:B------:R-:W-:Y:S02]  /*27d0*/  SHF.R.S32.HI R3, RZ, 0x1f, R10 ;  /* 0x0000001fff037819 */ /* 0x000fe4000001140a */
[----:B-1----:R-:W-:Y:S01]  /*27e0*/  LEA R2, P0, R10, UR8, 0x2 ;  /* 0x000000080a027c11 */ /* 0x002fe2000f8010ff */
[----:B------:R-:W-:-:S03]  /*27f0*/  FADD R0, R0, -0.5 ;  /* 0xbf00000000007421 */ /* 0x000fc60000000000 */
[----:B------:R-:W-:Y:S01]  /*2800*/  LEA.HI.X R3, R10, UR9, R3, 0x2, P0 ;  /* 0x000000090a037c11 */ /* 0x000fe200080f1403 */
[----:B--2---:R-:W-:-:S05]  /*2810*/  FMUL R5, R0, UR4 ;  /* 0x0000000400057c20 */ /* 0x004fca0008400000 */
[----:B------:R-:W-:Y:S01]  /*2820*/  STG.E desc[UR6][R2.64], R5 ;  /* 0x0000000502007986 */ /* 0x000fe2000c101906 */
[----:B------:R-:W-:Y:S05]  /*2830*/  EXIT ;  /* 0x000000000000794d */ /* 0x000fea0003800000 */
.L_x_36:
        /* <DEDUP_REMOVED lines=12> */
.L_x_40:


//--------------------- .nv.global.init           --------------------------
	.section	.nv.global.init,"aw",@progbits
	.align	4
.nv.global.init:
	.type		mrg32k3aM1SubSeq,@object
	.size		mrg32k3aM1SubSeq,(mrg32k3aM2SubSeq - mrg32k3aM1SubSeq)
mrg32k3aM1SubSeq:
        /*0000*/ 	.byte	0x0b, 0xcc, 0xee, 0x04, 0x73, 0x29, 0x8b, 0x6f, 0xf6, 0x53, 0x03, 0xf6, 0x23, 0xf6, 0xea, 0xda
        /* <DEDUP_REMOVED lines=125> */
	.type		mrg32k3aM2SubSeq,@object
	.size		mrg32k3aM2SubSeq,(mrg32k3aM1 - mrg32k3aM2SubSeq)
mrg32k3aM2SubSeq:
        /* <DEDUP_REMOVED lines=126> */
	.type		mrg32k3aM1,@object
	.size		mrg32k3aM1,(mrg32k3aM1Seq - mrg32k3aM1)
mrg32k3aM1:
        /* <DEDUP_REMOVED lines=144> */
	.type		mrg32k3aM1Seq,@object
	.size		mrg32k3aM1Seq,(mrg32k3aM2 - mrg32k3aM1Seq)
mrg32k3aM1Seq:
        /* <DEDUP_REMOVED lines=144> */
	.type		mrg32k3aM2,@object
	.size		mrg32k3aM2,(mrg32k3aM2Seq - mrg32k3aM2)
mrg32k3aM2:
        /* <DEDUP_REMOVED lines=144> */
	.type		mrg32k3aM2Seq,@object
	.size		mrg32k3aM2Seq,(precalc_xorwow_matrix - mrg32k3aM2Seq)
mrg32k3aM2Seq:
        /* <DEDUP_REMOVED lines=144> */
	.type		precalc_xorwow_matrix,@object
	.size		precalc_xorwow_matrix,(precalc_xorwow_offset_matrix - precalc_xorwow_matrix)
precalc_xorwow_matrix:
        /* <DEDUP_REMOVED lines=6400> */
	.type		precalc_xorwow_offset_matrix,@object
	.size		precalc_xorwow_offset_matrix,(.L_1 - precalc_xorwow_offset_matrix)
precalc_xorwow_offset_matrix:
        /* <DEDUP_REMOVED lines=6400> */
.L_1:


//--------------------- .nv.shared.reserved.0     --------------------------
	.section	.nv.shared.reserved.0,"aw",@nobits
	.weak		__nv_reservedSMEM_offset_0_alias
	.size		__nv_reservedSMEM_offset_0_alias, 0, 64
	.other		__nv_reservedSMEM_offset_0_alias,@"STO_CUDA_RESERVED_SHARED STV_DEFAULT"
__nv_reservedSMEM_offset_0_alias:
	.zero		0
	.zero		64


//--------------------- .nv.constant0._Z11compute_msePKfS0_Pfi --------------------------
	.section	.nv.constant0._Z11compute_msePKfS0_Pfi,"a",@progbits
	.sectionflags	@""
	.align	4
.nv.constant0._Z11compute_msePKfS0_Pfi:
	.zero		924


//--------------------- .nv.constant0._Z17mlp_svd_truncatedPKfS0_S0_S0_S0_Pfii --------------------------
	.section	.nv.constant0._Z17mlp_svd_truncatedPKfS0_S0_S0_S0_Pfii,"a",@progbits
	.sectionflags	@""
	.align	4
.nv.constant0._Z17mlp_svd_truncatedPKfS0_S0_S0_S0_Pfii:
	.zero		952


//--------------------- .nv.constant0._Z8mlp_fullPKfS0_S0_Pfi --------------------------
	.section	.nv.constant0._Z8mlp_fullPKfS0_S0_Pfi,"a",@progbits
	.sectionflags	@""
	.align	4
.nv.constant0._Z8mlp_fullPKfS0_S0_Pfi:
	.zero		932


//--------------------- .nv.constant0._Z18init_random_scaledPfifm --------------------------
	.section	.nv.constant0._Z18init_random_scaledPfifm,"a",@progbits
	.sectionflags	@""
	.align	4
.nv.constant0._Z18init_random_scaledPfifm:
	.zero		920


//--------------------- SYMBOLS --------------------------

	.type		.nv.reservedSmem.offset0,@object
	.size		.nv.reservedSmem.offset0,0x4
